def attn_fwd(
    Q,
    K,
    V,
    Out,
    Lse,
    sm_scale,
    stride_qz,
    stride_qh,
    stride_qm,
    stride_qk,
    stride_kz,
    stride_kh,
    stride_kn,
    stride_kk,
    stride_vz,
    stride_vh,
    stride_vn,
    stride_vk,
    stride_oz,
    stride_oh,
    stride_om,
    stride_ok,
    seqlen_q,
    seqlen_k,
    BLOCK_M: tl.constexpr,
    BLOCK_N: tl.constexpr,
    HEAD_DIM: tl.constexpr,
    CAUSAL: tl.constexpr,
):
    start_m = tl.program_id(0)
    off_hz = tl.program_id(1)
    q_off = off_hz * stride_qh
    k_off = off_hz * stride_kh
    v_off = off_hz * stride_vh
    offs_m = start_m * BLOCK_M + tl.arange(0, BLOCK_M)
    offs_d = tl.arange(0, HEAD_DIM)
    offs_n = tl.arange(0, BLOCK_N)
    q_ptrs = Q + q_off + offs_m[:, None] * stride_qm + offs_d[None, :] * stride_qk
    k_ptrs = K + k_off + offs_d[:, None] * stride_kk + offs_n[None, :] * stride_kn
    v_ptrs = V + v_off + offs_n[:, None] * stride_vn + offs_d[None, :] * stride_vk
    m_i = tl.full([BLOCK_M], float("-inf"), dtype=tl.float32)
    l_i = tl.zeros([BLOCK_M], dtype=tl.float32) + 1.0
    acc = tl.zeros([BLOCK_M, HEAD_DIM], dtype=tl.float32)
    q = tl.load(q_ptrs)
    acc, l_i, m_i = _attn_fwd_inner(
        acc,
        l_i,
        m_i,
        q,
        k_ptrs,
        v_ptrs,
        sm_scale,
        stride_kn,
        stride_vn,
        start_m,
        seqlen_k,
        BLOCK_M,
        BLOCK_N,
        HEAD_DIM,
        CAUSAL,
    )
    acc = acc / l_i[:, None]
    lse = m_i + tl.math.log2(l_i) / 1.4426950408889634
    o_ptrs = (
        Out
        + off_hz * stride_oh
        + offs_m[:, None] * stride_om
        + offs_d[None, :] * stride_ok
    )
    tl.store(o_ptrs, acc.to(Out.dtype.element_ty))
    tl.store(Lse + off_hz * seqlen_q + offs_m, lse)

# config = {"BLOCK_M": 64, "BLOCK_N": 16, "HEAD_DIM": 16, "arch": "sm_80", "causal": false, "dtype": "fp16", "num_stages": 3, "num_warps": 4}
# arch = sm_80


// ===== COMPILED SASS (sm_80) =====

	.target	sm_80

	.elftype	@"ET_EXEC"


//--------------------- .note.nv.tkinfo           --------------------------
	.section	.note.nv.tkinfo,"",@"SHT_NOTE"
	.sectionflags	@"SHF_NOTE_NV_TKINFO"
	.tkinfo
        /*0018*/ 	.word	0x00000002
        /*0030*/ 	.string	""
        /*0030*/ 	.string	"ptxas"
        /*0030*/ 	.string	"Cuda compilation tools, release 13.0, V13.0.88"
        /*0030*/ 	.string	"Build cuda_13.0.r13.0/compiler.36424714_0"
        /*0030*/ 	.string	"-v  -suppress-debug-info  -lineinfo  -arch sm_80 "



//--------------------- .note.nv.cuinfo           --------------------------
	.section	.note.nv.cuinfo,"",@"SHT_NOTE"
	.sectionflags	@"SHF_NOTE_NV_CUINFO"
        /*0018*/ 	.short	0x0002
        /*001a*/ 	.short	0x0050
        /*001c*/ 	.short	0x0082
	.zero		2


//--------------------- .nv.info                  --------------------------
	.section	.nv.info,"",@"SHT_CUDA_INFO"
	.align	4


	//----- nvinfo : EIATTR_REGCOUNT
	.align		4
        /*0000*/ 	.byte	0x04, 0x2f
        /*0002*/ 	.short	(.L_2 - .L_1)
	.align		4
.L_1:
        /*0004*/ 	.word	index@(attn_fwd)
        /*0008*/ 	.word	0x00000030


	//----- nvinfo : EIATTR_FRAME_SIZE
	.align		4
.L_2:
        /*000c*/ 	.byte	0x04, 0x11
        /*000e*/ 	.short	(.L_4 - .L_3)
	.align		4
.L_3:
        /*0010*/ 	.word	index@(attn_fwd)
        /*0014*/ 	.word	0x00000000


	//----- nvinfo : EIATTR_MIN_STACK_SIZE
	.align		4
.L_4:
        /*0018*/ 	.byte	0x04, 0x12
        /*001a*/ 	.short	(.L_6 - .L_5)
	.align		4
.L_5:
        /*001c*/ 	.word	index@(attn_fwd)
        /*0020*/ 	.word	0x00000000
.L_6:


//--------------------- .nv.info.attn_fwd         --------------------------
	.section	.nv.info.attn_fwd,"",@"SHT_CUDA_INFO"
	.sectionflags	@""
	.align	4


	//----- nvinfo : EIATTR_CUDA_API_VERSION
	.align		4
        /*0000*/ 	.byte	0x04, 0x37
        /*0002*/ 	.short	(.L_8 - .L_7)
.L_7:
        /*0004*/ 	.word	0x00000082


	//----- nvinfo : EIATTR_SW2861232_WAR
	.align		4
.L_8:
        /*0008*/ 	.byte	0x01, 0x35
	.zero		2


	//----- nvinfo : EIATTR_PARAM_CBANK
	.align		4
        /*000c*/ 	.byte	0x04, 0x0a
        /*000e*/ 	.short	(.L_10 - .L_9)
	.align		4
.L_9:
        /*0010*/ 	.word	index@(.nv.constant0.attn_fwd)
        /*0014*/ 	.short	0x0160
        /*0016*/ 	.short	0x0088


	//----- nvinfo : EIATTR_CBANK_PARAM_SIZE
	.align		4
.L_10:
        /*0018*/ 	.byte	0x03, 0x19
        /*001a*/ 	.short	0x0088


	//----- nvinfo : EIATTR_KPARAM_INFO
	.align		4
        /*001c*/ 	.byte	0x04, 0x17
        /*001e*/ 	.short	(.L_12 - .L_11)
.L_11:
        /*0020*/ 	.word	0x00000000
        /*0024*/ 	.short	0x0019
        /*0026*/ 	.short	0x0080
        /*0028*/ 	.byte	0x00, 0xf4, 0x21, 0x00


	//----- nvinfo : EIATTR_KPARAM_INFO
	.align		4
.L_12:
        /*002c*/ 	.byte	0x04, 0x17
        /*002e*/ 	.short	(.L_14 - .L_13)
.L_13:
        /*0030*/ 	.word	0x00000000
        /*0034*/ 	.short	0x0018
        /*0036*/ 	.short	0x0078
        /*0038*/ 	.byte	0x00, 0xf4, 0x21, 0x00


	//----- nvinfo : EIATTR_KPARAM_INFO
	.align		4
.L_14:
        /*003c*/ 	.byte	0x04, 0x17
        /*003e*/ 	.short	(.L_16 - .L_15)
.L_15:
        /*0040*/ 	.word	0x00000000
        /*0044*/ 	.short	0x0017
        /*0046*/ 	.short	0x0070
        /*0048*/ 	.byte	0x00, 0xf0, 0x11, 0x00


	//----- nvinfo : EIATTR_KPARAM_INFO
	.align		4
.L_16:
        /*004c*/ 	.byte	0x04, 0x17
        /*004e*/ 	.short	(.L_18 - .L_17)
.L_17:
        /*0050*/ 	.word	0x00000000
        /*0054*/ 	.short	0x0016
        /*0056*/ 	.short	0x006c
        /*0058*/ 	.byte	0x00, 0xf0, 0x11, 0x00


	//----- nvinfo : EIATTR_KPARAM_INFO
	.align		4
.L_18:
        /*005c*/ 	.byte	0x04, 0x17
        /*005e*/ 	.short	(.L_20 - .L_19)
.L_19:
        /*0060*/ 	.word	0x00000000
        /*0064*/ 	.short	0x0015
        /*0066*/ 	.short	0x0068
        /*0068*/ 	.byte	0x00, 0xf0, 0x11, 0x00


	//----- nvinfo : EIATTR_KPARAM_INFO
	.align		4
.L_20:
        /*006c*/ 	.byte	0x04, 0x17
        /*006e*/ 	.short	(.L_22 - .L_21)
.L_21:
        /*0070*/ 	.word	0x00000000
        /*0074*/ 	.short	0x0014
        /*0076*/ 	.short	0x0064
        /*0078*/ 	.byte	0x00, 0xf0, 0x11, 0x00


	//----- nvinfo : EIATTR_KPARAM_INFO
	.align		4
.L_22:
        /*007c*/ 	.byte	0x04, 0x17
        /*007e*/ 	.short	(.L_24 - .L_23)
.L_23:
        /*0080*/ 	.word	0x00000000
        /*0084*/ 	.short	0x0013
        /*0086*/ 	.short	0x0060
        /*0088*/ 	.byte	0x00, 0xf0, 0x11, 0x00


	//----- nvinfo : EIATTR_KPARAM_INFO
	.align		4
.L_24:
        /*008c*/ 	.byte	0x04, 0x17
        /*008e*/ 	.short	(.L_26 - .L_25)
.L_25:
        /*0090*/ 	.word	0x00000000
        /*0094*/ 	.short	0x0012
        /*0096*/ 	.short	0x005c
        /*0098*/ 	.byte	0x00, 0xf0, 0x11, 0x00


	//----- nvinfo : EIATTR_KPARAM_INFO
	.align		4
.L_26:
        /*009c*/ 	.byte	0x04, 0x17
        /*009e*/ 	.short	(.L_28 - .L_27)
.L_27:
        /*00a0*/ 	.word	0x00000000
        /*00a4*/ 	.short	0x0011
        /*00a6*/ 	.short	0x0058
        /*00a8*/ 	.byte	0x00, 0xf0, 0x11, 0x00


	//----- nvinfo : EIATTR_KPARAM_INFO
	.align		4
.L_28:
        /*00ac*/ 	.byte	0x04, 0x17
        /*00ae*/ 	.short	(.L_30 - .L_29)
.L_29:
        /*00b0*/ 	.word	0x00000000
        /*00b4*/ 	.short	0x0010
        /*00b6*/ 	.short	0x0054
        /*00b8*/ 	.byte	0x00, 0xf0, 0x11, 0x00


	//----- nvinfo : EIATTR_KPARAM_INFO
	.align		4
.L_30:
        /*00bc*/ 	.byte	0x04, 0x17
        /*00be*/ 	.short	(.L_32 - .L_31)
.L_31:
        /*00c0*/ 	.word	0x00000000
        /*00c4*/ 	.short	0x000f
        /*00c6*/ 	.short	0x0050
        /*00c8*/ 	.byte	0x00, 0xf0, 0x11, 0x00


	//----- nvinfo : EIATTR_KPARAM_INFO
	.align		4
.L_32:
        /*00cc*/ 	.byte	0x04, 0x17
        /*00ce*/ 	.short	(.L_34 - .L_33)
.L_33:
        /*00d0*/ 	.word	0x00000000
        /*00d4*/ 	.short	0x000e
        /*00d6*/ 	.short	0x004c
        /*00d8*/ 	.byte	0x00, 0xf0, 0x11, 0x00


	//----- nvinfo : EIATTR_KPARAM_INFO
	.align		4
.L_34:
        /*00dc*/ 	.byte	0x04, 0x17
        /*00de*/ 	.short	(.L_36 - .L_35)
.L_35:
        /*00e0*/ 	.word	0x00000000
        /*00e4*/ 	.short	0x000d
        /*00e6*/ 	.short	0x0048
        /*00e8*/ 	.byte	0x00, 0xf0, 0x11, 0x00


	//----- nvinfo : EIATTR_KPARAM_INFO
	.align		4
.L_36:
        /*00ec*/ 	.byte	0x04, 0x17
        /*00ee*/ 	.short	(.L_38 - .L_37)
.L_37:
        /*00f0*/ 	.word	0x00000000
        /*00f4*/ 	.short	0x000c
        /*00f6*/ 	.short	0x0044
        /*00f8*/ 	.byte	0x00, 0xf0, 0x11, 0x00


	//----- nvinfo : EIATTR_KPARAM_INFO
	.align		4
.L_38:
        /*00fc*/ 	.byte	0x04, 0x17
        /*00fe*/ 	.short	(.L_40 - .L_39)
.L_39:
        /*0100*/ 	.word	0x00000000
        /*0104*/ 	.short	0x000b
        /*0106*/ 	.short	0x0040
        /*0108*/ 	.byte	0x00, 0xf0, 0x11, 0x00


	//----- nvinfo : EIATTR_KPARAM_INFO
	.align		4
.L_40:
        /*010c*/ 	.byte	0x04, 0x17
        /*010e*/ 	.short	(.L_42 - .L_41)
.L_41:
        /*0110*/ 	.word	0x00000000
        /*0114*/ 	.short	0x000a
        /*0116*/ 	.short	0x003c
        /*0118*/ 	.byte	0x00, 0xf0, 0x11, 0x00


	//----- nvinfo : EIATTR_KPARAM_INFO
	.align		4
.L_42:
        /*011c*/ 	.byte	0x04, 0x17
        /*011e*/ 	.short	(.L_44 - .L_43)
.L_43:
        /*0120*/ 	.word	0x00000000
        /*0124*/ 	.short	0x0009
        /*0126*/ 	.short	0x0038
        /*0128*/ 	.byte	0x00, 0xf0, 0x11, 0x00


	//----- nvinfo : EIATTR_KPARAM_INFO
	.align		4
.L_44:
        /*012c*/ 	.byte	0x04, 0x17
        /*012e*/ 	.short	(.L_46 - .L_45)
.L_45:
        /*0130*/ 	.word	0x00000000
        /*0134*/ 	.short	0x0008
        /*0136*/ 	.short	0x0034
        /*0138*/ 	.byte	0x00, 0xf0, 0x11, 0x00


	//----- nvinfo : EIATTR_KPARAM_INFO
	.align		4
.L_46:
        /*013c*/ 	.byte	0x04, 0x17
        /*013e*/ 	.short	(.L_48 - .L_47)
.L_47:
        /*0140*/ 	.word	0x00000000
        /*0144*/ 	.short	0x0007
        /*0146*/ 	.short	0x0030
        /*0148*/ 	.byte	0x00, 0xf0, 0x11, 0x00


	//----- nvinfo : EIATTR_KPARAM_INFO
	.align		4
.L_48:
        /*014c*/ 	.byte	0x04, 0x17
        /*014e*/ 	.short	(.L_50 - .L_49)
.L_49:
        /*0150*/ 	.word	0x00000000
        /*0154*/ 	.short	0x0006
        /*0156*/ 	.short	0x002c
        /*0158*/ 	.byte	0x00, 0xf0, 0x11, 0x00


	//----- nvinfo : EIATTR_KPARAM_INFO
	.align		4
.L_50:
        /*015c*/ 	.byte	0x04, 0x17
        /*015e*/ 	.short	(.L_52 - .L_51)
.L_51:
        /*0160*/ 	.word	0x00000000
        /*0164*/ 	.short	0x0005
        /*0166*/ 	.short	0x0028
        /*0168*/ 	.byte	0x00, 0xf0, 0x11, 0x00


	//----- nvinfo : EIATTR_KPARAM_INFO
	.align		4
.L_52:
        /*016c*/ 	.byte	0x04, 0x17
        /*016e*/ 	.short	(.L_54 - .L_53)
.L_53:
        /*0170*/ 	.word	0x00000000
        /*0174*/ 	.short	0x0004
        /*0176*/ 	.short	0x0020
        /*0178*/ 	.byte	0x00, 0xf4, 0x21, 0x00


	//----- nvinfo : EIATTR_KPARAM_INFO
	.align		4
.L_54:
        /*017c*/ 	.byte	0x04, 0x17
        /*017e*/ 	.short	(.L_56 - .L_55)
.L_55:
        /*0180*/ 	.word	0x00000000
        /*0184*/ 	.short	0x0003
        /*0186*/ 	.short	0x0018
        /*0188*/ 	.byte	0x00, 0xf4, 0x21, 0x00


	//----- nvinfo : EIATTR_KPARAM_INFO
	.align		4
.L_56:
        /*018c*/ 	.byte	0x04, 0x17
        /*018e*/ 	.short	(.L_58 - .L_57)
.L_57:
        /*0190*/ 	.word	0x00000000
        /*0194*/ 	.short	0x0002
        /*0196*/ 	.short	0x0010
        /*0198*/ 	.byte	0x00, 0xf4, 0x21, 0x00


	//----- nvinfo : EIATTR_KPARAM_INFO
	.align		4
.L_58:
        /*019c*/ 	.byte	0x04, 0x17
        /*019e*/ 	.short	(.L_60 - .L_59)
.L_59:
        /*01a0*/ 	.word	0x00000000
        /*01a4*/ 	.short	0x0001
        /*01a6*/ 	.short	0x0008
        /*01a8*/ 	.byte	0x00, 0xf4, 0x21, 0x00


	//----- nvinfo : EIATTR_KPARAM_INFO
	.align		4
.L_60:
        /*01ac*/ 	.byte	0x04, 0x17
        /*01ae*/ 	.short	(.L_62 - .L_61)
.L_61:
        /*01b0*/ 	.word	0x00000000
        /*01b4*/ 	.short	0x0000
        /*01b6*/ 	.short	0x0000
        /*01b8*/ 	.byte	0x00, 0xf4, 0x21, 0x00


	//----- nvinfo : EIATTR_MAXREG_COUNT
	.align		4
.L_62:
        /*01bc*/ 	.byte	0x03, 0x1b
        /*01be*/ 	.short	0x00ff


	//----- nvinfo : EIATTR_NUM_BARRIERS
	.align		4
        /*01c0*/ 	.byte	0x02, 0x4c
        /*01c2*/ 	.byte	0x01
	.zero		1


	//----- nvinfo : EIATTR_MERCURY_ISA_VERSION
	.align		4
        /*01c4*/ 	.byte	0x03, 0x5f
        /*01c6*/ 	.short	0x0000


	//----- nvinfo : EIATTR_COOP_GROUP_MASK_REGIDS
	.align		4
        /*01c8*/ 	.byte	0x04, 0x29
        /*01ca*/ 	.short	(.L_64 - .L_63)


	//   ....[0]....
.L_63:
        /*01cc*/ 	.word	0xffffffff


	//   ....[1]....
        /*01d0*/ 	.word	0xffffffff


	//   ....[2]....
        /*01d4*/ 	.word	0xffffffff


	//   ....[3]....
        /*01d8*/ 	.word	0xffffffff


	//   ....[4]....
        /*01dc*/ 	.word	0xffffffff


	//   ....[5]....
        /*01e0*/ 	.word	0xffffffff


	//   ....[6]....
        /*01e4*/ 	.word	0xffffffff


	//   ....[7]....
        /*01e8*/ 	.word	0xffffffff


	//----- nvinfo : EIATTR_COOP_GROUP_INSTR_OFFSETS
	.align		4
.L_64:
        /*01ec*/ 	.byte	0x04, 0x28
        /*01ee*/ 	.short	(.L_66 - .L_65)


	//   ....[0]....
.L_65:
        /*01f0*/ 	.word	0x00000a40


	//   ....[1]....
        /*01f4*/ 	.word	0x00000a60


	//   ....[2]....
        /*01f8*/ 	.word	0x00000bd0


	//   ....[3]....
        /*01fc*/ 	.word	0x00000c30


	//   ....[4]....
        /*0200*/ 	.word	0x00000cc0


	//   ....[5]....
        /*0204*/ 	.word	0x00000ce0


	//   ....[6]....
        /*0208*/ 	.word	0x00000e60


	//   ....[7]....
        /*020c*/ 	.word	0x00000ed0


	//----- nvinfo : EIATTR_EXIT_INSTR_OFFSETS
	.align		4
.L_66:
        /*0210*/ 	.byte	0x04, 0x1c
        /*0212*/ 	.short	(.L_68 - .L_67)


	//   ....[0]....
.L_67:
        /*0214*/ 	.word	0x00001ae0


	//   ....[1]....
        /*0218*/ 	.word	0x00001b80


	//----- nvinfo : EIATTR_REQNTID
	.align		4
.L_68:
        /*021c*/ 	.byte	0x04, 0x10
        /*021e*/ 	.short	(.L_70 - .L_69)
.L_69:
        /*0220*/ 	.word	0x00000080
        /*0224*/ 	.word	0x00000001
        /*0228*/ 	.word	0x00000001
.L_70:


//--------------------- .nv.callgraph             --------------------------
	.section	.nv.callgraph,"",@"SHT_CUDA_CALLGRAPH"
	.align	4
	.sectionentsize	8
	.align		4
        /*0000*/ 	.word	0x00000000
	.align		4
        /*0004*/ 	.word	0xffffffff
	.align		4
        /*0008*/ 	.word	0x00000000
	.align		4
        /*000c*/ 	.word	0xfffffffe
	.align		4
        /*0010*/ 	.word	0x00000000
	.align		4
        /*0014*/ 	.word	0xfffffffd
	.align		4
        /*0018*/ 	.word	0x00000000
	.align		4
        /*001c*/ 	.word	0xfffffffc


//--------------------- .nv.rel.action            --------------------------
	.section	.nv.rel.action,"",@"SHT_CUDA_RELOCINFO"
	.align	8
	.sectionentsize	8
        /*0000*/ 	.byte	0x73, 0x00, 0x00, 0x00, 0x00, 0x00, 0x00, 0x00, 0x00, 0x00, 0x00, 0x11, 0x25, 0x00, 0x05, 0x36


//--------------------- .nv.constant4             --------------------------
	.section	.nv.constant4,"a",@progbits
	.align	8
	.align		8
.nv.constant4:
        /*0000*/ 	.dword	_$_str


//--------------------- .nv.constant0.attn_fwd    --------------------------
	.section	.nv.constant0.attn_fwd,"a",@progbits
	.sectionflags	@""
	.align	4
.nv.constant0.attn_fwd:
	.zero		488


//--------------------- .text.attn_fwd            --------------------------
	.section	.text.attn_fwd,"ax",@progbits
	.sectioninfo	@"SHI_REGISTERS=48"
	.align	128
        .global         attn_fwd
        .type           attn_fwd,@function
        .size           attn_fwd,(.L_x_3 - attn_fwd)
        .other          attn_fwd,@"STO_CUDA_ENTRY STV_DEFAULT"
attn_fwd:
.text.attn_fwd:
[----:B------:R-:W-:Y:S02]  /*0000*/  MOV R1, c[0x0][0x28] ;  /* 0x00000a0000017a02 */ /* 0x000fe40000000f00 */
[----:B------:R-:W0:Y:S01]  /*0010*/  S2R R44, SR_TID.X ;  /* 0x00000000002c7919 */ /* 0x000e220000002100 */
[----:B------:R-:W-:Y:S01]  /*0020*/  MOV R22, c[0x0][0x198] ;  /* 0x0000660000167a02 */ /* 0x000fe20000000f00 */
[----:B------:R-:W-:Y:S02]  /*0030*/  ULDC.64 UR4, c[0x0][0x118] ;  /* 0x0000460000047ab9 */ /* 0x000fe40000000a00 */
[----:B------:R-:W1:Y:S04]  /*0040*/  S2R R39, SR_CTAID.X ;  /* 0x0000000000277919 */ /* 0x000e680000002500 */
[----:B------:R-:W2:Y:S01]  /*0050*/  S2R R21, SR_CTAID.Y ;  /* 0x0000000000157919 */ /* 0x000ea20000002600 */
[----:B0-----:R-:W-:Y:S02]  /*0060*/  LOP3.LUT R0, R44, 0x3f, RZ, 0xc0, !PT ;  /* 0x0000003f2c007812 */ /* 0x001fe400078ec0ff */
[----:B------:R-:W-:-:S03]  /*0070*/  SHF.R.U32.HI R42, RZ, 0x6, R44 ;  /* 0x00000006ff2a7819 */ /* 0x000fc6000001162c */
[----:B-1----:R-:W-:Y:S01]  /*0080*/  IMAD R39, R39, 0x40, R0 ;  /* 0x0000004027277824 */ /* 0x002fe200078e0200 */
[----:B------:R-:W-:Y:S01]  /*0090*/  SGXT.U32 R42, R42, 0x1 ;  /* 0x000000012a2a781a */ /* 0x000fe20000000000 */
[----:B--2---:R-:W-:Y:S02]  /*00a0*/  IMAD R2, R21, c[0x0][0x190], RZ ;  /* 0x0000640015027a24 */ /* 0x004fe400078e02ff */
[----:B------:R-:W-:Y:S02]  /*00b0*/  IMAD R4, R39, c[0x0][0x194], RZ ;  /* 0x0000650027047a24 */ /* 0x000fe400078e02ff */
[----:B------:R-:W-:Y:S02]  /*00c0*/  IMAD R7, R42, c[0x0][0x198], RZ ;  /* 0x000066002a077a24 */ /* 0x000fe400078e02ff */
[----:B------:R-:W-:Y:S01]  /*00d0*/  IMAD.SHL.U32 R3, R2, 0x2, RZ ;  /* 0x0000000202037824 */ /* 0x000fe200078e00ff */
[----:B------:R-:W-:Y:S01]  /*00e0*/  SHF.L.U32 R6, R4, 0x1, RZ ;  /* 0x0000000104067819 */ /* 0x000fe200000006ff */
[----:B------:R-:W-:-:S02]  /*00f0*/  IMAD R9, R22, 0x2, R7 ;  /* 0x0000000216097824 */ /* 0x000fc400078e0207 */
[----:B------:R-:W-:Y:S01]  /*0100*/  IMAD.HI R2, R2, 0x2, RZ ;  /* 0x0000000202027827 */ /* 0x000fe200078e02ff */
[----:B------:R-:W-:Y:S02]  /*0110*/  IADD3 R18, P0, P1, R6, c[0x0][0x160], R3 ;  /* 0x0000580006127a10 */ /* 0x000fe4000791e003 */
[----:B------:R-:W-:Y:S01]  /*0120*/  LEA R3, R22, R9, 0x1 ;  /* 0x0000000916037211 */ /* 0x000fe200078e08ff */
[----:B------:R-:W-:-:S04]  /*0130*/  IMAD.HI R5, R4, 0x2, RZ ;  /* 0x0000000204057827 */ /* 0x000fc800078e02ff */
[C---:B------:R-:W-:Y:S01]  /*0140*/  IMAD R16, R22.reuse, 0x2, R3 ;  /* 0x0000000216107824 */ /* 0x040fe200078e0203 */
[----:B------:R-:W-:Y:S02]  /*0150*/  IADD3.X R20, R5, c[0x0][0x164], R2, P0, P1 ;  /* 0x0000590005147a10 */ /* 0x000fe400007e2402 */
[-C--:B------:R-:W-:Y:S02]  /*0160*/  LEA R4, P0, R7, R18.reuse, 0x1 ;  /* 0x0000001207047211 */ /* 0x080fe400078008ff */
[----:B------:R-:W-:Y:S02]  /*0170*/  LEA R6, P1, R9, R18, 0x1 ;  /* 0x0000001209067211 */ /* 0x000fe400078208ff */
[----:B------:R-:W-:Y:S02]  /*0180*/  LEA.HI.X.SX32 R5, R7, R20, 0x1, P0 ;  /* 0x0000001407057211 */ /* 0x000fe400000f0eff */
[----:B------:R-:W-:Y:S02]  /*0190*/  LEA R8, P0, R3, R18, 0x1 ;  /* 0x0000001203087211 */ /* 0x000fe400078008ff */
[----:B------:R-:W-:Y:S01]  /*01a0*/  LEA R2, R22, R16, 0x1 ;  /* 0x0000001016027211 */ /* 0x000fe200078e08ff */
[----:B------:R0:W2:Y:S01]  /*01b0*/  LDG.E.U16 R17, [R4.64] ;  /* 0x0000000404117981 */ /* 0x0000a2000c1e1500 */
[----:B------:R-:W-:-:S02]  /*01c0*/  LEA.HI.X.SX32 R7, R9, R20, 0x1, P1 ;  /* 0x0000001409077211 */ /* 0x000fc400008f0eff */
[----:B------:R-:W-:Y:S01]  /*01d0*/  LEA.HI.X.SX32 R9, R3, R20, 0x1, P0 ;  /* 0x0000001403097211 */ /* 0x000fe200000f0eff */
[----:B------:R-:W-:-:S03]  /*01e0*/  IMAD R3, R22, 0x2, R2 ;  /* 0x0000000216037824 */ /* 0x000fc600078e0202 */
[----:B------:R1:W3:Y:S02]  /*01f0*/  LDG.E.U16 R7, [R6.64] ;  /* 0x0000000406077981 */ /* 0x0002e4000c1e1500 */
[----:B------:R-:W-:Y:S02]  /*0200*/  LEA R15, R22, R3, 0x1 ;  /* 0x00000003160f7211 */ /* 0x000fe400078e08ff */
[CC--:B------:R-:W-:Y:S01]  /*0210*/  LEA R12, P1, R3.reuse, R18.reuse, 0x1 ;  /* 0x00000012030c7211 */ /* 0x0c0fe200078208ff */
[----:B------:R4:W5:Y:S01]  /*0220*/  LDG.E.U16 R9, [R8.64] ;  /* 0x0000000408097981 */ /* 0x000962000c1e1500 */
[----:B------:R-:W-:Y:S01]  /*0230*/  LEA R10, P0, R2, R18, 0x1 ;  /* 0x00000012020a7211 */ /* 0x000fe200078008ff */
[----:B0-----:R-:W-:Y:S01]  /*0240*/  IMAD R5, R22, 0x2, R15 ;  /* 0x0000000216057824 */ /* 0x001fe200078e020f */
[-C--:B------:R-:W-:Y:S02]  /*0250*/  LEA.HI.X.SX32 R13, R3, R20.reuse, 0x1, P1 ;  /* 0x00000014030d7211 */ /* 0x080fe400008f0eff */
[----:B------:R-:W-:-:S02]  /*0260*/  LEA.HI.X.SX32 R11, R2, R20, 0x1, P0 ;  /* 0x00000014020b7211 */ /* 0x000fc400000f0eff */
[-C--:B------:R-:W-:Y:S01]  /*0270*/  LEA R14, P2, R15, R18.reuse, 0x1 ;  /* 0x000000120f0e7211 */ /* 0x080fe200078408ff */
[----:B------:R-:W3:Y:S01]  /*0280*/  LDG.E.U16 R12, [R12.64] ;  /* 0x000000040c0c7981 */ /* 0x000ee2000c1e1500 */
[-C--:B------:R-:W-:Y:S02]  /*0290*/  LEA R4, P1, R5, R18.reuse, 0x1 ;  /* 0x0000001205047211 */ /* 0x080fe400078208ff */
[C---:B------:R-:W-:Y:S01]  /*02a0*/  LEA R2, P0, R16.reuse, R18, 0x1 ;  /* 0x0000001210027211 */ /* 0x040fe200078008ff */
[----:B------:R0:W3:Y:S01]  /*02b0*/  LDG.E.U16 R11, [R10.64] ;  /* 0x000000040a0b7981 */ /* 0x0000e2000c1e1500 */
[-C--:B------:R-:W-:Y:S02]  /*02c0*/  LEA.HI.X.SX32 R15, R15, R20.reuse, 0x1, P2 ;  /* 0x000000140f0f7211 */ /* 0x080fe400010f0eff */
[-C--:B------:R-:W-:Y:S02]  /*02d0*/  LEA.HI.X.SX32 R5, R5, R20.reuse, 0x1, P1 ;  /* 0x0000001405057211 */ /* 0x080fe400008f0eff */
[----:B------:R-:W-:Y:S01]  /*02e0*/  LEA.HI.X.SX32 R3, R16, R20, 0x1, P0 ;  /* 0x0000001410037211 */ /* 0x000fe200000f0eff */
[----:B------:R-:W5:Y:S04]  /*02f0*/  LDG.E.U16 R14, [R14.64] ;  /* 0x000000040e0e7981 */ /* 0x000f68000c1e1500 */
[----:B------:R0:W5:Y:S04]  /*0300*/  LDG.E.U16 R2, [R2.64] ;  /* 0x0000000402027981 */ /* 0x000168000c1e1500 */
[----:B------:R0:W5:Y:S01]  /*0310*/  LDG.E.U16 R5, [R4.64] ;  /* 0x0000000404057981 */ /* 0x000162000c1e1500 */
[----:B-1----:R-:W-:-:S02]  /*0320*/  SHF.R.S32.HI R6, RZ, 0x6, R44 ;  /* 0x00000006ff067819 */ /* 0x002fc4000001142c */
[----:B------:R-:W-:Y:S02]  /*0330*/  SHF.L.U32 R19, R0, 0x1, RZ ;  /* 0x0000000100137819 */ /* 0x000fe400000006ff */
[----:B------:R-:W-:-:S04]  /*0340*/  SGXT R0, R6, 0x1 ;  /* 0x000000010600781a */ /* 0x000fc80000000200 */
[----:B------:R-:W-:-:S04]  /*0350*/  LOP3.LUT R0, R19, 0x90, R0, 0x78, !PT ;  /* 0x0000009013007812 */ /* 0x000fc800078e7800 */
[C---:B----4-:R-:W-:Y:S02]  /*0360*/  LOP3.LUT R8, R0.reuse, 0x20, RZ, 0x3c, !PT ;  /* 0x0000002000087812 */ /* 0x050fe400078e3cff */
[C---:B0-----:R-:W-:Y:S02]  /*0370*/  LOP3.LUT R10, R0.reuse, 0x40, RZ, 0x3c, !PT ;  /* 0x00000040000a7812 */ /* 0x041fe400078e3cff */
[----:B------:R-:W-:Y:S01]  /*0380*/  LOP3.LUT R3, R0, 0x60, RZ, 0x3c, !PT ;  /* 0x0000006000037812 */ /* 0x000fe200078e3cff */
[----:B------:R-:W-:-:S05]  /*0390*/  IMAD.MOV.U32 R4, RZ, RZ, 0x1 ;  /* 0x00000001ff047424 */ /* 0x000fca00078e00ff */
[----:B------:R-:W-:Y:S01]  /*03a0*/  ISETP.LE.AND P0, PT, R4, c[0x0][0x1d0], PT ;  /* 0x0000740004007a0c */ /* 0x000fe20003f03270 */
[----:B------:R-:W-:Y:S01]  /*03b0*/  IMAD.MOV.U32 R6, RZ, RZ, 0x3f800000 ;  /* 0x3f800000ff067424 */ /* 0x000fe200078e00ff */
[----:B------:R-:W-:Y:S01]  /*03c0*/  MOV R32, 0xff800000 ;  /* 0xff80000000207802 */ /* 0x000fe20000000f00 */
[----:B------:R-:W-:Y:S01]  /*03d0*/  IMAD.MOV.U32 R24, RZ, RZ, -0x800000 ;  /* 0xff800000ff187424 */ /* 0x000fe200078e00ff */
[----:B------:R-:W-:Y:S02]  /*03e0*/  MOV R4, 0x3f800000 ;  /* 0x3f80000000047802 */ /* 0x000fe40000000f00 */
[C---:B------:R-:W-:Y:S02]  /*03f0*/  LOP3.LUT R41, R44.reuse, 0x7, RZ, 0xc0, !PT ;  /* 0x000000072c297812 */ /* 0x040fe400078ec0ff */
[----:B------:R-:W-:Y:S01]  /*0400*/  SHF.L.U32 R45, R44, 0x1, RZ ;  /* 0x000000012c2d7819 */ /* 0x000fe200000006ff */
[----:B--2---:R-:W-:Y:S04]  /*0410*/  STS.U16 [R0], R17 ;  /* 0x0000001100007388 */ /* 0x004fe80000000400 */
[----:B---3--:R-:W-:Y:S04]  /*0420*/  STS.U16 [R0+0x400], R11 ;  /* 0x0004000b00007388 */ /* 0x008fe80000000400 */
[----:B------:R-:W-:Y:S04]  /*0430*/  STS.U16 [R8+0x100], R7 ;  /* 0x0001000708007388 */ /* 0x000fe80000000400 */
[----:B------:R-:W-:Y:S04]  /*0440*/  STS.U16 [R8+0x500], R12 ;  /* 0x0005000c08007388 */ /* 0x000fe80000000400 */
[----:B-----5:R0:W-:Y:S04]  /*0450*/  STS.U16 [R10+0x200], R9 ;  /* 0x000200090a007388 */ /* 0x0201e80000000400 */
[----:B------:R1:W-:Y:S04]  /*0460*/  STS.U16 [R10+0x600], R14 ;  /* 0x0006000e0a007388 */ /* 0x0003e80000000400 */
[----:B------:R2:W-:Y:S04]  /*0470*/  STS.U16 [R3+0x300], R2 ;  /* 0x0003000203007388 */ /* 0x0005e80000000400 */
[----:B------:R2:W-:Y:S01]  /*0480*/  STS.U16 [R3+0x700], R5 ;  /* 0x0007000503007388 */ /* 0x0005e20000000400 */
[----:B0-----:R-:W-:Y:S01]  /*0490*/  CS2R R8, SRZ ;  /* 0x0000000000087805 */ /* 0x001fe2000001ff00 */
[----:B-1----:R-:W-:Y:S01]  /*04a0*/  CS2R R10, SRZ ;  /* 0x00000000000a7805 */ /* 0x002fe2000001ff00 */
[----:B------:R-:W-:Y:S01]  /*04b0*/  CS2R R12, SRZ ;  /* 0x00000000000c7805 */ /* 0x000fe2000001ff00 */
[----:B------:R-:W-:Y:S01]  /*04c0*/  CS2R R14, SRZ ;  /* 0x00000000000e7805 */ /* 0x000fe2000001ff00 */
[----:B------:R-:W-:Y:S05]  /*04d0*/  @!P0 BRA `(.L_x_0) ;  /* 0x00000ab000008947 */ /* 0x000fea0003800000 */
[C---:B------:R-:W-:Y:S01]  /*04e0*/  LOP3.LUT R4, R44.reuse, 0xf, RZ, 0xc0, !PT ;  /* 0x0000000f2c047812 */ /* 0x040fe200078ec0ff */
[C---:B--2---:R-:W-:Y:S01]  /*04f0*/  IMAD R2, R21.reuse, c[0x0][0x1a0], RZ ;  /* 0x0000680015027a24 */ /* 0x044fe200078e02ff */
[----:B------:R-:W-:Y:S01]  /*0500*/  LOP3.LUT R8, R44, 0x10, RZ, 0xc0, !PT ;  /* 0x000000102c087812 */ /* 0x000fe200078ec0ff */
[----:B------:R-:W-:Y:S01]  /*0510*/  IMAD R3, R21, c[0x0][0x1b0], RZ ;  /* 0x00006c0015037a24 */ /* 0x000fe200078e02ff */
[----:B------:R-:W-:Y:S01]  /*0520*/  MOV R12, c[0x0][0x1a4] ;  /* 0x00006900000c7a02 */ /* 0x000fe20000000f00 */
[----:B------:R-:W-:Y:S01]  /*0530*/  IMAD R5, R4, c[0x0][0x1a8], RZ ;  /* 0x00006a0004057a24 */ /* 0x000fe200078e02ff */
[----:B------:R-:W-:Y:S01]  /*0540*/  LEA R11, R41, R8, 0x1 ;  /* 0x00000008290b7211 */ /* 0x000fe200078e08ff */
[----:B------:R-:W-:Y:S01]  /*0550*/  IMAD.SHL.U32 R34, R2, 0x2, RZ ;  /* 0x0000000202227824 */ /* 0x000fe200078e00ff */
[----:B------:R-:W-:Y:S01]  /*0560*/  MOV R40, 0xff800000 ;  /* 0xff80000000287802 */ /* 0x000fe20000000f00 */
[----:B------:R-:W-:Y:S01]  /*0570*/  IMAD.SHL.U32 R9, R44, 0x20, RZ ;  /* 0x000000202c097824 */ /* 0x000fe200078e00ff */
[----:B------:R-:W-:Y:S01]  /*0580*/  SHF.L.U32 R7, R5, 0x1, RZ ;  /* 0x0000000105077819 */ /* 0x000fe200000006ff */
[----:B------:R-:W-:Y:S01]  /*0590*/  IMAD R6, R4, c[0x0][0x1b4], RZ ;  /* 0x00006d0004067a24 */ /* 0x000fe200078e02ff */
[----:B------:R-:W-:Y:S01]  /*05a0*/  CS2R R14, SRZ ;  /* 0x00000000000e7805 */ /* 0x000fe2000001ff00 */
[----:B------:R-:W-:Y:S01]  /*05b0*/  IMAD.SHL.U32 R4, R3, 0x2, RZ ;  /* 0x0000000203047824 */ /* 0x000fe200078e00ff */
[----:B------:R-:W-:Y:S01]  /*05c0*/  IADD3 R34, P0, P1, R7, c[0x0][0x168], R34 ;  /* 0x00005a0007227a10 */ /* 0x000fe2000791e022 */
[----:B------:R-:W-:Y:S01]  /*05d0*/  IMAD.HI R2, R2, 0x2, RZ ;  /* 0x0000000202027827 */ /* 0x000fe200078e02ff */
[----:B------:R-:W-:-:S02]  /*05e0*/  SHF.L.U32 R7, R41, 0x4, RZ ;  /* 0x0000000429077819 */ /* 0x000fc400000006ff */
[----:B------:R-:W-:Y:S01]  /*05f0*/  LOP3.LUT R9, R9, 0x60, RZ, 0xc0, !PT ;  /* 0x0000006009097812 */ /* 0x000fe200078ec0ff */
[----:B------:R-:W-:Y:S01]  /*0600*/  IMAD.HI R5, R5, 0x2, RZ ;  /* 0x0000000205057827 */ /* 0x000fe200078e02ff */
[--C-:B------:R-:W-:Y:S02]  /*0610*/  LOP3.LUT R10, R7, 0x60, R44.reuse, 0x78, !PT ;  /* 0x00000060070a7812 */ /* 0x100fe400078e782c */
[----:B------:R-:W-:Y:S01]  /*0620*/  LEA R9, R8, R9, 0x4 ;  /* 0x0000000908097211 */ /* 0x000fe200078e20ff */
[----:B------:R-:W-:Y:S01]  /*0630*/  IMAD.SHL.U32 R7, R6, 0x2, RZ ;  /* 0x0000000206077824 */ /* 0x000fe200078e00ff */
[----:B------:R-:W-:Y:S01]  /*0640*/  LOP3.LUT R10, R10, 0x10, R45, 0x78, !PT ;  /* 0x000000100a0a7812 */ /* 0x000fe200078e782d */
[----:B------:R-:W-:Y:S01]  /*0650*/  IMAD.MOV.U32 R13, RZ, RZ, c[0x0][0x1b8] ;  /* 0x00006e00ff0d7624 */ /* 0x000fe200078e00ff */
[----:B------:R-:W-:Y:S02]  /*0660*/  SHF.R.S32.HI R8, RZ, 0x2, R44 ;  /* 0x00000002ff087819 */ /* 0x000fe4000001142c */
[----:B------:R-:W-:Y:S01]  /*0670*/  IADD3 R7, P2, P3, R7, c[0x0][0x170], R4 ;  /* 0x00005c0007077a10 */ /* 0x000fe20007b5e004 */
[----:B------:R-:W-:Y:S01]  /*0680*/  IMAD.U32 R38, R11, 0x40, R10 ;  /* 0x000000400b267824 */ /* 0x000fe200078e000a */
[----:B------:R-:W-:-:S02]  /*0690*/  SHF.R.U32.HI R4, RZ, 0x4, R44 ;  /* 0x00000004ff047819 */ /* 0x000fc4000001162c */
[----:B------:R-:W-:Y:S02]  /*06a0*/  IADD3.X R10, R5, c[0x0][0x16c], R2, P0, P1 ;  /* 0x00005b00050a7a10 */ /* 0x000fe400007e2402 */
[----:B------:R-:W-:Y:S02]  /*06b0*/  SGXT R5, R8, 0x1 ;  /* 0x000000010805781a */ /* 0x000fe40000000200 */
[----:B------:R-:W-:Y:S01]  /*06c0*/  SGXT.U32 R2, R4, 0x3 ;  /* 0x000000030402781a */ /* 0x000fe20000000000 */
[----:B------:R-:W-:Y:S01]  /*06d0*/  IMAD.HI R4, R3, 0x2, RZ ;  /* 0x0000000203047827 */ /* 0x000fe200078e02ff */
[----:B------:R-:W-:-:S03]  /*06e0*/  LOP3.LUT R8, R5, 0x90, RZ, 0xc0, !PT ;  /* 0x0000009005087812 */ /* 0x000fc600078ec0ff */
[----:B------:R-:W-:Y:S01]  /*06f0*/  IMAD.HI R5, R6, 0x2, RZ ;  /* 0x0000000206057827 */ /* 0x000fe200078e02ff */
[----:B------:R-:W-:-:S03]  /*0700*/  LOP3.LUT R8, R8, 0x10, R45, 0x78, !PT ;  /* 0x0000001008087812 */ /* 0x000fc600078e782d */
[C---:B------:R-:W-:Y:S01]  /*0710*/  IMAD R3, R2.reuse, c[0x0][0x1a4], RZ ;  /* 0x0000690002037a24 */ /* 0x040fe200078e02ff */
[----:B------:R-:W-:Y:S01]  /*0720*/  IADD3.X R11, R5, c[0x0][0x174], R4, P2, P3 ;  /* 0x00005d00050b7a10 */ /* 0x000fe200017e6404 */
[----:B------:R-:W-:Y:S02]  /*0730*/  IMAD R2, R2, c[0x0][0x1b8], RZ ;  /* 0x00006e0002027a24 */ /* 0x000fe400078e02ff */
[----:B------:R-:W-:Y:S01]  /*0740*/  IMAD.IADD R33, R8, 0x1, R9 ;  /* 0x0000000108217824 */ /* 0x000fe200078e0209 */
[----:B------:R-:W-:Y:S01]  /*0750*/  LEA R5, R12, R3, 0x3 ;  /* 0x000000030c057211 */ /* 0x000fe200078e18ff */
[----:B------:R-:W-:Y:S01]  /*0760*/  IMAD.MOV.U32 R6, RZ, RZ, 0x3f800000 ;  /* 0x3f800000ff067424 */ /* 0x000fe200078e00ff */
[----:B------:R-:W-:Y:S01]  /*0770*/  LEA R4, R13, R2, 0x3 ;  /* 0x000000020d047211 */ /* 0x000fe200078e18ff */
[----:B------:R-:W-:Y:S01]  /*0780*/  CS2R R8, SRZ ;  /* 0x0000000000087805 */ /* 0x000fe2000001ff00 */
[-C--:B------:R-:W-:Y:S01]  /*0790*/  LEA R36, P0, R3, R34.reuse, 0x1 ;  /* 0x0000002203247211 */ /* 0x080fe200078008ff */
[----:B------:R-:W-:Y:S01]  /*07a0*/  CS2R R12, SRZ ;  /* 0x00000000000c7805 */ /* 0x000fe2000001ff00 */
[----:B------:R-:W-:-:S02]  /*07b0*/  LEA R34, P1, R5, R34, 0x1 ;  /* 0x0000002205227211 */ /* 0x000fc400078208ff */
[-C--:B------:R-:W-:Y:S02]  /*07c0*/  LEA R30, P2, R2, R7.reuse, 0x1 ;  /* 0x00000007021e7211 */ /* 0x080fe400078408ff */
[----:B------:R-:W-:Y:S02]  /*07d0*/  LEA R28, P3, R4, R7, 0x1 ;  /* 0x00000007041c7211 */ /* 0x000fe400078608ff */
[-C--:B------:R-:W-:Y:S02]  /*07e0*/  LEA.HI.X.SX32 R37, R3, R10.reuse, 0x1, P0 ;  /* 0x0000000a03257211 */ /* 0x080fe400000f0eff */
[----:B------:R-:W-:Y:S01]  /*07f0*/  LEA.HI.X.SX32 R35, R5, R10, 0x1, P1 ;  /* 0x0000000a05237211 */ /* 0x000fe200008f0eff */
[----:B------:R-:W-:Y:S01]  /*0800*/  IMAD.MOV.U32 R5, RZ, RZ, RZ ;  /* 0x000000ffff057224 */ /* 0x000fe200078e00ff */
[-C--:B------:R-:W-:Y:S02]  /*0810*/  LEA.HI.X.SX32 R31, R2, R11.reuse, 0x1, P2 ;  /* 0x0000000b021f7211 */ /* 0x080fe400010f0eff */
[----:B------:R-:W-:Y:S01]  /*0820*/  LEA.HI.X.SX32 R29, R4, R11, 0x1, P3 ;  /* 0x0000000b041d7211 */ /* 0x000fe200018f0eff */
[----:B------:R-:W-:Y:S01]  /*0830*/  CS2R R2, SRZ ;  /* 0x0000000000027805 */ /* 0x000fe2000001ff00 */
[----:B------:R-:W-:Y:S01]  /*0840*/  MOV R7, 0xff800000 ;  /* 0xff80000000077802 */ /* 0x000fe20000000f00 */
[----:B------:R-:W-:Y:S01]  /*0850*/  IMAD.MOV.U32 R4, RZ, RZ, 0x3f800000 ;  /* 0x3f800000ff047424 */ /* 0x000fe200078e00ff */
[----:B------:R-:W-:-:S02]  /*0860*/  CS2R R10, SRZ ;  /* 0x00000000000a7805 */ /* 0x000fc4000001ff00 */
.L_x_1:
[----:B------:R-:W-:-:S04]  /*0870*/  IMAD.WIDE R16, R5, 0x2, R36 ;  /* 0x0000000205107825 */ /* 0x000fc800078e0224 */
[----:B------:R-:W-:Y:S01]  /*0880*/  IMAD.WIDE R18, R5, 0x2, R34 ;  /* 0x0000000205127825 */ /* 0x000fe200078e0222 */
[----:B------:R0:W2:Y:S04]  /*0890*/  LDG.E.U16 R43, [R16.64] ;  /* 0x00000004102b7981 */ /* 0x0000a8000c1e1500 */
[----:B------:R1:W3:Y:S04]  /*08a0*/  LDG.E.U16 R32, [R18.64] ;  /* 0x0000000412207981 */ /* 0x0002e8000c1e1500 */
[----:B------:R-:W-:Y:S01]  /*08b0*/  BAR.SYNC.DEFER_BLOCKING 0x0 ;  /* 0x0000000000007b1d */ /* 0x000fe20000010000 */
[----:B0-----:R-:W-:-:S04]  /*08c0*/  IMAD.WIDE R16, R2, 0x2, R30 ;  /* 0x0000000202107825 */ /* 0x001fc800078e021e */
[----:B-1----:R-:W-:Y:S01]  /*08d0*/  IMAD.WIDE R18, R2, 0x2, R28 ;  /* 0x0000000202127825 */ /* 0x002fe200078e021c */
[----:B--2---:R-:W-:Y:S04]  /*08e0*/  STS.U16 [R0+0x800], R43 ;  /* 0x0008002b00007388 */ /* 0x004fe80000000400 */
[----:B---3--:R-:W-:Y:S04]  /*08f0*/  STS.U16 [R0+0x900], R32 ;  /* 0x0009002000007388 */ /* 0x008fe80000000400 */
[----:B------:R-:W-:Y:S06]  /*0900*/  BAR.SYNC.DEFER_BLOCKING 0x0 ;  /* 0x0000000000007b1d */ /* 0x000fec0000010000 */
[----:B------:R0:W2:Y:S04]  /*0910*/  LDG.E.U16 R25, [R16.64] ;  /* 0x0000000410197981 */ /* 0x0000a8000c1e1500 */
[----:B------:R0:W3:Y:S01]  /*0920*/  LDG.E.U16 R27, [R18.64] ;  /* 0x00000004121b7981 */ /* 0x0000e2000c1e1500 */
[----:B------:R-:W-:-:S03]  /*0930*/  IADD3 R3, R3, 0x10, RZ ;  /* 0x0000001003037810 */ /* 0x000fc60007ffe0ff */
[----:B------:R-:W-:Y:S01]  /*0940*/  LDSM.16.M88.4 R20, [R33+0x800] ;  /* 0x000800002114783b */ /* 0x000fe20000000200 */
[----:B------:R-:W-:-:S03]  /*0950*/  ISETP.GE.AND P0, PT, R3, c[0x0][0x1d0], PT ;  /* 0x0000740003007a0c */ /* 0x000fc60003f06270 */
[----:B0-----:R-:W0:Y:S04]  /*0960*/  LDSM.16.MT88.4 R16, [R38] ;  /* 0x000000002610783b */ /* 0x001e280000004200 */
[----:B------:R-:W-:Y:S06]  /*0970*/  BAR.SYNC.DEFER_BLOCKING 0x0 ;  /* 0x0000000000007b1d */ /* 0x000fec0000010000 */
[----:B--2---:R-:W-:Y:S04]  /*0980*/  STS.U16 [R0+0x800], R25 ;  /* 0x0008001900007388 */ /* 0x004fe80000000400 */
[----:B---3--:R0:W-:Y:S02]  /*0990*/  STS.U16 [R0+0x900], R27 ;  /* 0x0009001b00007388 */ /* 0x0081e40000000400 */
[C---:B0-----:R-:W-:Y:S08]  /*09a0*/  HMMA.16816.F32 R24, R16.reuse, R20, RZ ;  /* 0x000000141018723c */ /* 0x041ff000000018ff */
[----:B------:R-:W-:Y:S11]  /*09b0*/  HMMA.16816.F32 R16, R16, R22, RZ ;  /* 0x000000161010723c */ /* 0x000ff600000018ff */
[----:B------:R-:W-:Y:S05]  /*09c0*/  @!UPT UIADD3 URZ, URZ, URZ, URZ ;  /* 0x0000003f3f3ff290 */ /* 0x000fea000fffe03f */
[----:B------:R-:W-:Y:S02]  /*09d0*/  FMUL R20, R24, c[0x0][0x188] ;  /* 0x0000620018147a20 */ /* 0x000fe40000400000 */
[----:B------:R-:W-:-:S05]  /*09e0*/  FMUL R21, R25, c[0x0][0x188] ;  /* 0x0000620019157a20 */ /* 0x000fca0000400000 */
[----:B------:R-:W-:Y:S01]  /*09f0*/  FMNMX R21, R20, R21, !PT ;  /* 0x0000001514157209 */ /* 0x000fe20007800000 */
[----:B------:R-:W-:-:S05]  /*0a00*/  FMUL R20, R16, c[0x0][0x188] ;  /* 0x0000620010147a20 */ /* 0x000fca0000400000 */
[----:B------:R-:W-:Y:S01]  /*0a10*/  FMNMX R21, R20, R21, !PT ;  /* 0x0000001514157209 */ /* 0x000fe20007800000 */
[----:B------:R-:W-:-:S05]  /*0a20*/  FMUL R20, R17, c[0x0][0x188] ;  /* 0x0000620011147a20 */ /* 0x000fca0000400000 */
[----:B------:R-:W-:-:S05]  /*0a30*/  FMNMX R20, R20, R21, !PT ;  /* 0x0000001514147209 */ /* 0x000fca0007800000 */
[----:B------:R-:W0:Y:S02]  /*0a40*/  SHFL.BFLY PT, R21, R20, 0x2, 0x1f ;  /* 0x0c401f0014157f89 */ /* 0x000e2400000e0000 */
[----:B0-----:R-:W-:-:S05]  /*0a50*/  FMNMX R21, R20, R21, !PT ;  /* 0x0000001514157209 */ /* 0x001fca0007800000 */
[----:B------:R-:W0:Y:S02]  /*0a60*/  SHFL.BFLY PT, R22, R21, 0x1, 0x1f ;  /* 0x0c201f0015167f89 */ /* 0x000e2400000e0000 */
[----:B0-----:R-:W-:-:S04]  /*0a70*/  FMNMX R23, R21, R22, !PT ;  /* 0x0000001615177209 */ /* 0x001fc80007800000 */
[----:B------:R-:W-:-:S05]  /*0a80*/  FMNMX R32, R23, R40, !PT ;  /* 0x0000002817207209 */ /* 0x000fca0007800000 */
[--C-:B------:R-:W-:Y:S02]  /*0a90*/  FFMA R24, R24, c[0x0][0x188], -R32.reuse ;  /* 0x0000620018187a23 */ /* 0x100fe40000000820 */
[--C-:B------:R-:W-:Y:S02]  /*0aa0*/  FFMA R25, R25, c[0x0][0x188], -R32.reuse ;  /* 0x0000620019197a23 */ /* 0x100fe40000000820 */
[----:B------:R-:W-:Y:S02]  /*0ab0*/  FMUL R22, R24, 1.4426950216293334961 ;  /* 0x3fb8aa3b18167820 */ /* 0x000fe40000400000 */
[----:B------:R-:W-:Y:S02]  /*0ac0*/  FMUL R24, R25, 1.4426950216293334961 ;  /* 0x3fb8aa3b19187820 */ /* 0x000fe40000400000 */
[--C-:B------:R-:W-:Y:S02]  /*0ad0*/  FFMA R23, R16, c[0x0][0x188], -R32.reuse ;  /* 0x0000620010177a23 */ /* 0x100fe40000000820 */
[----:B------:R-:W-:Y:S01]  /*0ae0*/  FFMA R17, R17, c[0x0][0x188], -R32 ;  /* 0x0000620011117a23 */ /* 0x000fe20000000820 */
[----:B------:R-:W-:Y:S01]  /*0af0*/  MUFU.EX2 R22, R22 ;  /* 0x0000001600167308 */ /* 0x000fe20000000800 */
[----:B------:R-:W-:-:S02]  /*0b00*/  FMUL R23, R23, 1.4426950216293334961 ;  /* 0x3fb8aa3b17177820 */ /* 0x000fc40000400000 */
[----:B------:R-:W-:Y:S02]  /*0b10*/  FMUL R43, R17, 1.4426950216293334961 ;  /* 0x3fb8aa3b112b7820 */ /* 0x000fe40000400000 */
[----:B------:R-:W-:-:S03]  /*0b20*/  FADD R17, -R32, R40 ;  /* 0x0000002820117221 */ /* 0x000fc60000000100 */
[----:B------:R-:W0:Y:S01]  /*0b30*/  MUFU.EX2 R16, R24 ;  /* 0x0000001800107308 */ /* 0x000e220000000800 */
[----:B------:R-:W-:-:S07]  /*0b40*/  FMUL R17, R17, 1.4426950216293334961 ;  /* 0x3fb8aa3b11117820 */ /* 0x000fce0000400000 */
[----:B------:R1:W2:Y:S08]  /*0b50*/  MUFU.EX2 R25, R23 ;  /* 0x0000001700197308 */ /* 0x0002b00000000800 */
[----:B------:R-:W3:Y:S01]  /*0b60*/  MUFU.EX2 R43, R43 ;  /* 0x0000002b002b7308 */ /* 0x000ee20000000800 */
[----:B0-----:R-:W-:Y:S01]  /*0b70*/  FADD R20, R22, R16 ;  /* 0x0000001016147221 */ /* 0x001fe20000000000 */
[----:B------:R-:W-:Y:S01]  /*0b80*/  F2FP.PACK_AB R16, R16, R22 ;  /* 0x000000161010723e */ /* 0x000fe200000000ff */
[----:B-1----:R-:W-:-:S02]  /*0b90*/  FMUL R23, R27, c[0x0][0x188] ;  /* 0x000062001b177a20 */ /* 0x002fc40000400000 */
[----:B--2---:R-:W-:-:S03]  /*0ba0*/  FADD R20, R25, R20 ;  /* 0x0000001419147221 */ /* 0x004fc60000000000 */
[----:B------:R-:W0:Y:S01]  /*0bb0*/  MUFU.EX2 R17, R17 ;  /* 0x0000001100117308 */ /* 0x000e220000000800 */
[----:B---3--:R-:W-:-:S05]  /*0bc0*/  FADD R21, R43, R20 ;  /* 0x000000142b157221 */ /* 0x008fca0000000000 */
[----:B------:R-:W1:Y:S01]  /*0bd0*/  SHFL.BFLY PT, R20, R21, 0x2, 0x1f ;  /* 0x0c401f0015147f89 */ /* 0x000e6200000e0000 */
[C---:B0-----:R-:W-:Y:S02]  /*0be0*/  FMUL R8, R17.reuse, R8 ;  /* 0x0000000811087220 */ /* 0x041fe40000400000 */
[C---:B------:R-:W-:Y:S02]  /*0bf0*/  FMUL R9, R17.reuse, R9 ;  /* 0x0000000911097220 */ /* 0x040fe40000400000 */
[C---:B------:R-:W-:Y:S02]  /*0c00*/  FMUL R12, R17.reuse, R12 ;  /* 0x0000000c110c7220 */ /* 0x040fe40000400000 */
[----:B------:R-:W-:Y:S02]  /*0c10*/  FMUL R13, R17, R13 ;  /* 0x0000000d110d7220 */ /* 0x000fe40000400000 */
[----:B-1----:R-:W-:-:S05]  /*0c20*/  FADD R21, R21, R20 ;  /* 0x0000001415157221 */ /* 0x002fca0000000000 */
[----:B------:R-:W0:Y:S02]  /*0c30*/  SHFL.BFLY PT, R20, R21, 0x1, 0x1f ;  /* 0x0c201f0015147f89 */ /* 0x000e2400000e0000 */
[----:B0-----:R-:W-:-:S04]  /*0c40*/  FADD R20, R21, R20 ;  /* 0x0000001415147221 */ /* 0x001fc80000000000 */
[----:B------:R-:W-:Y:S02]  /*0c50*/  FFMA R6, R17, R6, R20 ;  /* 0x0000000611067223 */ /* 0x000fe40000000014 */
        /* <DEDUP_REMOVED lines=13> */
[----:B------:R-:W-:Y:S02]  /*0d30*/  FFMA R18, R18, c[0x0][0x188], -R24 ;  /* 0x0000620012127a23 */ /* 0x000fe40000000818 */
[----:B------:R-:W-:Y:S02]  /*0d40*/  FMUL R20, R26, 1.4426950216293334961 ;  /* 0x3fb8aa3b1a147820 */ /* 0x000fe40000400000 */
[----:B------:R-:W-:Y:S02]  /*0d50*/  FMUL R27, R27, 1.4426950216293334961 ;  /* 0x3fb8aa3b1b1b7820 */ /* 0x000fe40000400000 */
[----:B------:R-:W-:-:S02]  /*0d60*/  FMUL R26, R18, 1.4426950216293334961 ;  /* 0x3fb8aa3b121a7820 */ /* 0x000fc40000400000 */
[----:B------:R-:W-:Y:S01]  /*0d70*/  FFMA R18, R19, c[0x0][0x188], -R24 ;  /* 0x0000620013127a23 */ /* 0x000fe20000000818 */
[----:B------:R-:W-:Y:S01]  /*0d80*/  MUFU.EX2 R20, R20 ;  /* 0x0000001400147308 */ /* 0x000fe20000000800 */
[----:B------:R-:W-:Y:S02]  /*0d90*/  FADD R7, -R24, R7 ;  /* 0x0000000718077221 */ /* 0x000fe40000000100 */
[----:B------:R-:W-:Y:S02]  /*0da0*/  FMUL R21, R18, 1.4426950216293334961 ;  /* 0x3fb8aa3b12157820 */ /* 0x000fe40000400000 */
[----:B------:R-:W-:-:S03]  /*0db0*/  FMUL R7, R7, 1.4426950216293334961 ;  /* 0x3fb8aa3b07077820 */ /* 0x000fc60000400000 */
[----:B------:R-:W0:Y:S08]  /*0dc0*/  MUFU.EX2 R23, R27 ;  /* 0x0000001b00177308 */ /* 0x000e300000000800 */
[----:B------:R-:W1:Y:S08]  /*0dd0*/  MUFU.EX2 R19, R26 ;  /* 0x0000001a00137308 */ /* 0x000e700000000800 */
[----:B------:R-:W2:Y:S01]  /*0de0*/  MUFU.EX2 R21, R21 ;  /* 0x0000001500157308 */ /* 0x000ea20000000800 */
[----:B0-----:R-:W-:Y:S01]  /*0df0*/  FADD R18, R20, R23 ;  /* 0x0000001714127221 */ /* 0x001fe20000000000 */
[----:B------:R-:W-:-:S03]  /*0e00*/  F2FP.PACK_AB R17, R23, R20 ;  /* 0x000000141711723e */ /* 0x000fc600000000ff */
[----:B-1----:R-:W-:-:S03]  /*0e10*/  FADD R18, R19, R18 ;  /* 0x0000001213127221 */ /* 0x002fc60000000000 */
[----:B------:R-:W0:Y:S01]  /*0e20*/  MUFU.EX2 R7, R7 ;  /* 0x0000000700077308 */ /* 0x000e220000000800 */
[----:B--2---:R-:W-:Y:S01]  /*0e30*/  FADD R40, R21, R18 ;  /* 0x0000001215287221 */ /* 0x004fe20000000000 */
[----:B------:R-:W-:Y:S02]  /*0e40*/  F2FP.PACK_AB R18, R43, R25 ;  /* 0x000000192b12723e */ /* 0x000fe400000000ff */
[----:B------:R-:W-:Y:S02]  /*0e50*/  F2FP.PACK_AB R19, R21, R19 ;  /* 0x000000131513723e */ /* 0x000fe400000000ff */
[----:B------:R-:W1:Y:S01]  /*0e60*/  SHFL.BFLY PT, R22, R40, 0x2, 0x1f ;  /* 0x0c401f0028167f89 */ /* 0x000e6200000e0000 */
[C---:B0-----:R-:W-:Y:S02]  /*0e70*/  FMUL R10, R7.reuse, R10 ;  /* 0x0000000a070a7220 */ /* 0x041fe40000400000 */
[C---:B------:R-:W-:Y:S02]  /*0e80*/  FMUL R11, R7.reuse, R11 ;  /* 0x0000000b070b7220 */ /* 0x040fe40000400000 */
[----:B------:R-:W-:-:S02]  /*0e90*/  FMUL R14, R7, R14 ;  /* 0x0000000e070e7220 */ /* 0x000fc40000400000 */
[----:B------:R-:W-:Y:S02]  /*0ea0*/  FMUL R15, R7, R15 ;  /* 0x0000000f070f7220 */ /* 0x000fe40000400000 */
[----:B-1----:R-:W-:Y:S02]  /*0eb0*/  FADD R22, R40, R22 ;  /* 0x0000001628167221 */ /* 0x002fe40000000000 */
[----:B------:R-:W-:-:S03]  /*0ec0*/  IMAD.MOV.U32 R40, RZ, RZ, R32 ;  /* 0x000000ffff287224 */ /* 0x000fc600078e0020 */
[----:B------:R-:W0:Y:S02]  /*0ed0*/  SHFL.BFLY PT, R25, R22, 0x1, 0x1f ;  /* 0x0c201f0016197f89 */ /* 0x000e2400000e0000 */
[----:B0-----:R-:W-:Y:S02]  /*0ee0*/  FADD R25, R22, R25 ;  /* 0x0000001916197221 */ /* 0x001fe40000000000 */
[----:B------:R-:W-:Y:S02]  /*0ef0*/  BAR.SYNC.DEFER_BLOCKING 0x0 ;  /* 0x0000000000007b1d */ /* 0x000fe40000010000 */
[----:B------:R-:W-:Y:S01]  /*0f00*/  FFMA R4, R7, R4, R25 ;  /* 0x0000000407047223 */ /* 0x000fe20000000019 */
[----:B------:R-:W-:-:S03]  /*0f10*/  MOV R7, R24 ;  /* 0x0000001800077202 */ /* 0x000fc60000000f00 */
[----:B------:R-:W0:Y:S02]  /*0f20*/  LDSM.16.M88.4 R20, [R33+0x800] ;  /* 0x000800002114783b */ /* 0x000e240000000200 */
[C---:B0-----:R-:W-:Y:S08]  /*0f30*/  HMMA.16816.F32 R8, R16.reuse, R20, R8 ;  /* 0x000000141008723c */ /* 0x041ff00000001808 */
[----:B------:R-:W-:Y:S07]  /*0f40*/  HMMA.16816.F32 R12, R16, R22, R12 ;  /* 0x00000016100c723c */ /* 0x000fee000000180c */
[----:B------:R-:W-:-:S05]  /*0f50*/  MOV R16, 0x10 ;  /* 0x0000001000107802 */ /* 0x000fca0000000f00 */
[C---:B------:R-:W-:Y:S02]  /*0f60*/  IMAD R2, R16.reuse, c[0x0][0x1b4], R2 ;  /* 0x00006d0010027a24 */ /* 0x040fe400078e0202 */
[----:B------:R-:W-:Y:S01]  /*0f70*/  IMAD R5, R16, c[0x0][0x1a4], R5 ;  /* 0x0000690010057a24 */ /* 0x000fe200078e0205 */
[----:B------:R-:W-:Y:S05]  /*0f80*/  @!P0 BRA `(.L_x_1) ;  /* 0xfffff8e000008947 */ /* 0x000fea000383ffff */
.L_x_0:
[----:B------:R-:W0:Y:S01]  /*0f90*/  S2R R30, SR_CTAID.Y ;  /* 0x00000000001e7919 */ /* 0x000e220000002600 */
[----:B--2---:R-:W-:Y:S01]  /*0fa0*/  IMAD R3, R39, c[0x0][0x1c4], RZ ;  /* 0x0000710027037a24 */ /* 0x004fe200078e02ff */
[----:B------:R-:W-:Y:S01]  /*0fb0*/  SHF.R.U32.HI R25, RZ, 0x1, R44 ;  /* 0x00000001ff197819 */ /* 0x000fe2000001162c */
[----:B------:R-:W-:Y:S01]  /*0fc0*/  IMAD.MOV.U32 R7, RZ, RZ, R6 ;  /* 0x000000ffff077224 */ /* 0x000fe200078e0006 */
[----:B------:R-:W-:Y:S01]  /*0fd0*/  MOV R6, R4 ;  /* 0x0000000400067202 */ /* 0x000fe20000000f00 */
[C---:B------:R-:W-:Y:S01]  /*0fe0*/  IMAD.SHL.U32 R20, R44.reuse, 0x4, RZ ;  /* 0x000000042c147824 */ /* 0x040fe200078e00ff */
[----:B------:R-:W-:Y:S01]  /*0ff0*/  SHF.L.U32 R5, R3, 0x1, RZ ;  /* 0x0000000103057819 */ /* 0x000fe200000006ff */
[C---:B------:R-:W-:Y:S01]  /*1000*/  FMUL R0, R7.reuse, 8388608 ;  /* 0x4b00000007007820 */ /* 0x040fe20000400000 */
[----:B------:R-:W-:Y:S01]  /*1010*/  LOP3.LUT R4, R44, 0x18, RZ, 0xc0, !PT ;  /* 0x000000182c047812 */ /* 0x000fe200078ec0ff */
[----:B------:R-:W-:Y:S01]  /*1020*/  FMUL R19, R6, 8388608 ;  /* 0x4b00000006137820 */ /* 0x000fe20000400000 */
[----:B------:R-:W-:Y:S01]  /*1030*/  FSETP.GEU.AND P0, PT, R7, 1.175494350822287508e-38, PT ;  /* 0x008000000700780b */ /* 0x000fe20003f0e000 */
[----:B------:R-:W-:Y:S01]  /*1040*/  BAR.SYNC.DEFER_BLOCKING 0x0 ;  /* 0x0000000000007b1d */ /* 0x000fe20000010000 */
[----:B------:R-:W-:-:S02]  /*1050*/  LEA R22, R4, R41, 0x2 ;  /* 0x0000002904167211 */ /* 0x000fc400078e10ff */
[----:B------:R-:W-:Y:S02]  /*1060*/  LOP3.LUT R18, R20, 0xc0, RZ, 0xc0, !PT ;  /* 0x000000c014127812 */ /* 0x000fe400078ec0ff */
[----:B------:R-:W-:Y:S02]  /*1070*/  FSETP.GEU.AND P4, PT, R6, 1.175494350822287508e-38, PT ;  /* 0x008000000600780b */ /* 0x000fe40003f8e000 */
[----:B------:R-:W-:Y:S02]  /*1080*/  FSEL R0, R0, R7, !P0 ;  /* 0x0000000700007208 */ /* 0x000fe40004000000 */
[----:B------:R-:W-:Y:S01]  /*1090*/  LEA R41, R41, R18, 0x3 ;  /* 0x0000001229297211 */ /* 0x000fe200078e18ff */
[----:B------:R-:W-:Y:S01]  /*10a0*/  IMAD.HI R18, R3, 0x2, RZ ;  /* 0x0000000203127827 */ /* 0x000fe200078e02ff */
[----:B------:R-:W-:Y:S02]  /*10b0*/  FSEL R19, R19, R6, !P4 ;  /* 0x0000000613137208 */ /* 0x000fe40006000000 */
[----:B------:R-:W-:Y:S01]  /*10c0*/  IADD3 R23, R0, -0x3f3504f3, RZ ;  /* 0xc0cafb0d00177810 */ /* 0x000fe20007ffe0ff */
[----:B0-----:R-:W-:Y:S01]  /*10d0*/  IMAD R2, R30, c[0x0][0x1c0], RZ ;  /* 0x000070001e027a24 */ /* 0x001fe200078e02ff */
[----:B------:R-:W-:-:S02]  /*10e0*/  FSETP.GT.AND P3, PT, |R7|, 8.50705917302346158658e+37, PT ;  /* 0x7e8000000700780b */ /* 0x000fc40003f64200 */
[----:B------:R-:W-:Y:S01]  /*10f0*/  LOP3.LUT R23, R23, 0xff800000, RZ, 0xc0, !PT ;  /* 0xff80000017177812 */ /* 0x000fe200078ec0ff */
[C---:B------:R-:W-:Y:S01]  /*1100*/  IMAD.SHL.U32 R16, R2.reuse, 0x2, RZ ;  /* 0x0000000202107824 */ /* 0x040fe200078e00ff */
[----:B------:R-:W-:Y:S01]  /*1110*/  LOP3.LUT R26, R25, 0x4, RZ, 0xc0, !PT ;  /* 0x00000004191a7812 */ /* 0x000fe200078ec0ff */
[----:B------:R-:W-:Y:S01]  /*1120*/  IMAD.HI R17, R2, 0x2, RZ ;  /* 0x0000000202117827 */ /* 0x000fe200078e02ff */
[----:B------:R-:W0:Y:S01]  /*1130*/  I2F R21, R23 ;  /* 0x0000001700157306 */ /* 0x000e220000201400 */
[----:B------:R-:W-:Y:S02]  /*1140*/  FSETP.GEU.AND P2, PT, |R7|, 1.175494350822287508e-38, PT ;  /* 0x008000000700780b */ /* 0x000fe40003f4e200 */
[----:B------:R-:W-:Y:S02]  /*1150*/  IADD3 R16, P1, P5, R5, c[0x0][0x178], R16 ;  /* 0x00005e0005107a10 */ /* 0x000fe40007d3e010 */
[----:B------:R-:W-:Y:S02]  /*1160*/  LOP3.LUT R5, R20, 0x180, RZ, 0xc0, !PT ;  /* 0x0000018014057812 */ /* 0x000fe400078ec0ff */
[----:B------:R-:W-:Y:S01]  /*1170*/  IADD3.X R17, R18, c[0x0][0x17c], R17, P1, P5 ;  /* 0x00005f0012117a10 */ /* 0x000fe20000fea411 */
[----:B------:R-:W-:Y:S01]  /*1180*/  @P3 FMUL R7, R7, 0.25 ;  /* 0x3e80000007073820 */ /* 0x000fe20000400000 */
[----:B------:R-:W-:Y:S01]  /*1190*/  FSETP.GT.AND P1, PT, |R6|, 8.50705917302346158658e+37, PT ;  /* 0x7e8000000600780b */ /* 0x000fe20003f24200 */
[----:B------:R-:W-:Y:S01]  /*11a0*/  IMAD.U32 R27, R22, 0x10, R5 ;  /* 0x00000010161b7824 */ /* 0x000fe200078e0005 */
[----:B------:R-:W-:Y:S01]  /*11b0*/  SHF.R.S32.HI R22, RZ, 0x5, R44 ;  /* 0x00000005ff167819 */ /* 0x000fe2000001142c */
[----:B------:R-:W-:Y:S01]  /*11c0*/  IMAD.IADD R18, R26, 0x1, R41 ;  /* 0x000000011a127824 */ /* 0x000fe200078e0229 */
[----:B------:R-:W-:Y:S01]  /*11d0*/  IADD3 R5, R19, -0x3f3504f3, RZ ;  /* 0xc0cafb0d13057810 */ /* 0x000fe20007ffe0ff */
[----:B------:R-:W-:Y:S01]  /*11e0*/  @!P2 FMUL R7, R7, 16777216 ;  /* 0x4b8000000707a820 */ /* 0x000fe20000400000 */
[----:B------:R-:W-:Y:S01]  /*11f0*/  SGXT R22, R22, 0x1 ;  /* 0x000000011616781a */ /* 0x000fe20000000200 */
[----:B------:R-:W-:Y:S01]  /*1200*/  @P3 FMUL R9, R9, 0.25 ;  /* 0x3e80000009093820 */ /* 0x000fe20000400000 */
[----:B------:R-:W-:Y:S01]  /*1210*/  LOP3.LUT R2, R5, 0xff800000, RZ, 0xc0, !PT ;  /* 0xff80000005027812 */ /* 0x000fe200078ec0ff */
[----:B------:R-:W-:Y:S01]  /*1220*/  @P3 FMUL R13, R13, 0.25 ;  /* 0x3e8000000d0d3820 */ /* 0x000fe20000400000 */
[----:B------:R-:W-:Y:S01]  /*1230*/  LOP3.LUT R3, R22, 0x408, RZ, 0xc0, !PT ;  /* 0x0000040816037812 */ /* 0x000fe200078ec0ff */
[----:B------:R-:W-:Y:S01]  /*1240*/  @P3 FMUL R12, R12, 0.25 ;  /* 0x3e8000000c0c3820 */ /* 0x000fe20000400000 */
[----:B------:R-:W1:Y:S01]  /*1250*/  I2F R22, R2 ;  /* 0x0000000200167306 */ /* 0x000e620000201400 */
[----:B------:R-:W-:Y:S01]  /*1260*/  IADD3 R26, R0, -R23, RZ ;  /* 0x80000017001a7210 */ /* 0x000fe20007ffe0ff */
[----:B------:R-:W-:Y:S01]  /*1270*/  @P1 FMUL R15, R15, 0.25 ;  /* 0x3e8000000f0f1820 */ /* 0x000fe20000400000 */
[----:B------:R-:W-:Y:S01]  /*1280*/  LOP3.LUT R25, R3, 0x7c, R20, 0x78, !PT ;  /* 0x0000007c03197812 */ /* 0x000fe200078e7814 */
[----:B------:R-:W-:Y:S01]  /*1290*/  @P1 FMUL R14, R14, 0.25 ;  /* 0x3e8000000e0e1820 */ /* 0x000fe20000400000 */
[----:B------:R-:W-:Y:S01]  /*12a0*/  FSEL R3, RZ, -23, P4 ;  /* 0xc1b80000ff037808 */ /* 0x000fe20002000000 */
[----:B------:R-:W-:Y:S01]  /*12b0*/  @P1 FMUL R10, R10, 0.25 ;  /* 0x3e8000000a0a1820 */ /* 0x000fe20000400000 */
[C---:B------:R-:W-:Y:S01]  /*12c0*/  FSETP.GEU.AND P4, PT, |R6|.reuse, 1.175494350822287508e-38, PT ;  /* 0x008000000600780b */ /* 0x040fe20003f8e200 */
[----:B------:R-:W-:Y:S01]  /*12d0*/  @P1 FMUL R6, R6, 0.25 ;  /* 0x3e80000006061820 */ /* 0x000fe20000400000 */
[----:B------:R-:W-:Y:S01]  /*12e0*/  FSEL R20, RZ, -23, P0 ;  /* 0xc1b80000ff147808 */ /* 0x000fe20000000000 */
[----:B------:R-:W-:Y:S01]  /*12f0*/  @P3 FMUL R8, R8, 0.25 ;  /* 0x3e80000008083820 */ /* 0x000fe20000400000 */
[----:B------:R-:W-:Y:S01]  /*1300*/  LEA.HI R5, R4, R27, RZ, 0x1f ;  /* 0x0000001b04057211 */ /* 0x000fe200078ff8ff */
[----:B------:R-:W-:Y:S01]  /*1310*/  @P1 FMUL R11, R11, 0.25 ;  /* 0x3e8000000b0b1820 */ /* 0x000fe20000400000 */
[----:B------:R-:W-:Y:S01]  /*1320*/  LOP3.LUT R4, R44, 0x40, RZ, 0xc0, !PT ;  /* 0x000000402c047812 */ /* 0x000fe200078ec0ff */
[----:B0-----:R-:W-:Y:S01]  /*1330*/  FFMA.FTZ R21, R21, 1.1920928955078125e-07, R20 ;  /* 0x3400000015157823 */ /* 0x001fe20000010014 */
[C---:B------:R-:W-:Y:S01]  /*1340*/  LOP3.LUT R27, R5.reuse, 0x4, RZ, 0x3c, !PT ;  /* 0x00000004051b7812 */ /* 0x040fe200078e3cff */
[----:B-1----:R-:W-:Y:S01]  /*1350*/  FFMA.FTZ R20, R22, 1.1920928955078125e-07, R3 ;  /* 0x3400000016147823 */ /* 0x002fe20000010003 */
[C---:B------:R-:W-:Y:S01]  /*1360*/  ISETP.NE.U32.AND P0, PT, R4.reuse, RZ, PT ;  /* 0x000000ff0400720c */ /* 0x040fe20003f05070 */
[----:B------:R0:W1:Y:S01]  /*1370*/  MUFU.RCP R22, R7 ;  /* 0x0000000700167308 */ /* 0x0000620000001000 */
[----:B------:R-:W-:Y:S01]  /*1380*/  IMAD.MOV.U32 R3, RZ, RZ, 0x3dc6b27f ;  /* 0x3dc6b27fff037424 */ /* 0x000fe200078e00ff */
[----:B------:R-:W-:Y:S01]  /*1390*/  LEA R4, R4, R25, 0x1 ;  /* 0x0000001904047211 */ /* 0x000fe200078e08ff */
[----:B------:R-:W-:Y:S01]  /*13a0*/  @!P4 FMUL R6, R6, 16777216 ;  /* 0x4b8000000606c820 */ /* 0x000fe20000400000 */
[C---:B------:R-:W-:Y:S01]  /*13b0*/  LOP3.LUT R25, R5.reuse, 0x8, RZ, 0x3c, !PT ;  /* 0x0000000805197812 */ /* 0x040fe200078e3cff */
[----:B------:R-:W-:Y:S01]  /*13c0*/  FADD R26, R26, -1 ;  /* 0xbf8000001a1a7421 */ /* 0x000fe20000000000 */
[----:B------:R-:W-:Y:S01]  /*13d0*/  LOP3.LUT R29, R5, 0xc, RZ, 0x3c, !PT ;  /* 0x0000000c051d7812 */ /* 0x000fe200078e3cff */
[----:B------:R-:W-:Y:S01]  /*13e0*/  @!P2 FMUL R9, R9, 16777216 ;  /* 0x4b8000000909a820 */ /* 0x000fe20000400000 */
[----:B------:R-:W-:Y:S01]  /*13f0*/  ISETP.GE.U32.AND P1, PT, R19, 0x7f800000, PT ;  /* 0x7f8000001300780c */ /* 0x000fe20003f26070 */
[----:B------:R-:W2:Y:S01]  /*1400*/  MUFU.RCP R6, R6 ;  /* 0x0000000600067308 */ /* 0x000ea20000001000 */
[----:B------:R-:W-:Y:S01]  /*1410*/  @!P4 FMUL R15, R15, 16777216 ;  /* 0x4b8000000f0fc820 */ /* 0x000fe20000400000 */
[----:B------:R-:W-:Y:S01]  /*1420*/  LOP3.LUT R45, R45, 0xf8, RZ, 0xc0, !PT ;  /* 0x000000f82d2d7812 */ /* 0x000fe200078ec0ff */
[----:B------:R-:W-:-:S02]  /*1430*/  @!P4 FMUL R14, R14, 16777216 ;  /* 0x4b8000000e0ec820 */ /* 0x000fc40000400000 */
[----:B------:R-:W-:Y:S02]  /*1440*/  @!P4 FMUL R10, R10, 16777216 ;  /* 0x4b8000000a0ac820 */ /* 0x000fe40000400000 */
[----:B------:R-:W-:Y:S02]  /*1450*/  @!P2 FMUL R13, R13, 16777216 ;  /* 0x4b8000000d0da820 */ /* 0x000fe40000400000 */
[----:B------:R-:W-:Y:S02]  /*1460*/  @!P2 FMUL R12, R12, 16777216 ;  /* 0x4b8000000c0ca820 */ /* 0x000fe40000400000 */
[----:B------:R-:W-:Y:S01]  /*1470*/  @!P2 FMUL R8, R8, 16777216 ;  /* 0x4b8000000808a820 */ /* 0x000fe20000400000 */
[----:B------:R-:W-:Y:S01]  /*1480*/  ISETP.GE.U32.AND P2, PT, R0, 0x7f800000, PT ;  /* 0x7f8000000000780c */ /* 0x000fe20003f46070 */
[----:B------:R-:W-:Y:S02]  /*1490*/  @!P4 FMUL R11, R11, 16777216 ;  /* 0x4b8000000b0bc820 */ /* 0x000fe40000400000 */
[----:B0-----:R-:W-:-:S02]  /*14a0*/  FFMA.FTZ R7, R26, R3, -0.16845393180847167969 ;  /* 0xbe2c7f301a077423 */ /* 0x001fc40000010003 */
[----:B-1----:R-:W-:Y:S02]  /*14b0*/  FMUL R28, R22, R9 ;  /* 0x00000009161c7220 */ /* 0x002fe40000400000 */
[C---:B--2---:R-:W-:Y:S02]  /*14c0*/  FMUL R15, R6.reuse, R15 ;  /* 0x0000000f060f7220 */ /* 0x044fe40000400000 */
[C---:B------:R-:W-:Y:S02]  /*14d0*/  FMUL R14, R6.reuse, R14 ;  /* 0x0000000e060e7220 */ /* 0x040fe40000400000 */
[----:B------:R-:W-:Y:S02]  /*14e0*/  FMUL R9, R6, R10 ;  /* 0x0000000a06097220 */ /* 0x000fe40000400000 */
[C---:B------:R-:W-:Y:S02]  /*14f0*/  FMUL R13, R22.reuse, R13 ;  /* 0x0000000d160d7220 */ /* 0x040fe40000400000 */
[----:B------:R-:W-:Y:S01]  /*1500*/  FMUL R12, R22, R12 ;  /* 0x0000000c160c7220 */ /* 0x000fe20000400000 */
[----:B------:R-:W-:Y:S01]  /*1510*/  F2FP.PACK_AB R14, R14, R9 ;  /* 0x000000090e0e723e */ /* 0x000fe200000000ff */
[----:B------:R-:W-:Y:S01]  /*1520*/  FMUL R23, R22, R8 ;  /* 0x0000000816177220 */ /* 0x000fe20000400000 */
[----:B------:R-:W-:Y:S01]  /*1530*/  F2FP.PACK_AB R13, R13, R28 ;  /* 0x0000001c0d0d723e */ /* 0x000fe200000000ff */
[----:B------:R-:W-:Y:S01]  /*1540*/  FMUL R6, R6, R11 ;  /* 0x0000000b06067220 */ /* 0x000fe20000400000 */
[----:B------:R-:W-:Y:S01]  /*1550*/  IADD3 R22, R19, -R2, RZ ;  /* 0x8000000213167210 */ /* 0x000fe20007ffe0ff */
[----:B------:R-:W-:Y:S01]  /*1560*/  FFMA.FTZ R7, R26, R7, 0.1716887056827545166 ;  /* 0x3e2fcf2a1a077423 */ /* 0x000fe20000010007 */
[----:B------:R-:W-:Y:S01]  /*1570*/  F2FP.PACK_AB R23, R12, R23 ;  /* 0x000000170c17723e */ /* 0x000fe200000000ff */
[----:B------:R0:W-:Y:S01]  /*1580*/  STS [R4+0x100], R13 ;  /* 0x0001000d04007388 */ /* 0x0001e20000000800 */
[----:B------:R-:W-:Y:S01]  /*1590*/  F2FP.PACK_AB R6, R15, R6 ;  /* 0x000000060f06723e */ /* 0x000fe200000000ff */
[----:B------:R-:W-:Y:S01]  /*15a0*/  FFMA.FTZ R7, R26, R7, -0.17900948226451873779 ;  /* 0xbe374e431a077423 */ /* 0x000fe20000010007 */
[----:B------:R-:W-:Y:S01]  /*15b0*/  LOP3.LUT R15, R4, 0x4, RZ, 0x3c, !PT ;  /* 0x00000004040f7812 */ /* 0x000fe200078e3cff */
[----:B------:R1:W-:Y:S01]  /*15c0*/  STS [R4], R23 ;  /* 0x0000001704007388 */ /* 0x0003e20000000800 */
[----:B------:R-:W-:-:S02]  /*15d0*/  FADD R22, R22, -1 ;  /* 0xbf80000016167421 */ /* 0x000fc40000000000 */
[----:B------:R-:W-:Y:S01]  /*15e0*/  FFMA.FTZ R7, R26, R7, 0.20512372255325317383 ;  /* 0x3e520bf41a077423 */ /* 0x000fe20000010007 */
[----:B------:R-:W-:Y:S01]  /*15f0*/  STS [R15+0x200], R14 ;  /* 0x0002000e0f007388 */ /* 0x000fe20000000800 */
[----:B------:R-:W-:Y:S02]  /*1600*/  FFMA.FTZ R3, R22, R3, -0.16845393180847167969 ;  /* 0xbe2c7f3016037423 */ /* 0x000fe40000010003 */
[C---:B------:R-:W-:Y:S01]  /*1610*/  FFMA.FTZ R7, R26.reuse, R7, -0.24046532809734344482 ;  /* 0xbe763c8b1a077423 */ /* 0x040fe20000010007 */
[----:B------:R2:W-:Y:S01]  /*1620*/  STS [R15+0x300], R6 ;  /* 0x000300060f007388 */ /* 0x0005e20000000800 */
[----:B------:R-:W-:Y:S02]  /*1630*/  IMAD.MOV.U32 R12, RZ, RZ, c[0x0][0x1c8] ;  /* 0x00007200ff0c7624 */ /* 0x000fe400078e00ff */
[----:B------:R-:W-:Y:S01]  /*1640*/  FFMA.FTZ R7, R26, R7, 0.28857114911079406738 ;  /* 0x3e93bf991a077423 */ /* 0x000fe20000010007 */
[----:B------:R-:W-:Y:S01]  /*1650*/  BAR.SYNC.DEFER_BLOCKING 0x0 ;  /* 0x0000000000007b1d */ /* 0x000fe20000010000 */
[----:B------:R-:W-:-:S02]  /*1660*/  FFMA.FTZ R3, R22, R3, 0.1716887056827545166 ;  /* 0x3e2fcf2a16037423 */ /* 0x000fc40000010003 */
[----:B------:R-:W-:Y:S02]  /*1670*/  FFMA.FTZ R7, R26, R7, -0.36067417263984680176 ;  /* 0xbeb8aa491a077423 */ /* 0x000fe40000010007 */
[----:B------:R-:W-:Y:S02]  /*1680*/  FFMA.FTZ R3, R22, R3, -0.17900948226451873779 ;  /* 0xbe374e4316037423 */ /* 0x000fe40000010003 */
[----:B------:R-:W-:Y:S02]  /*1690*/  FFMA.FTZ R7, R26, R7, 0.48089820146560668945 ;  /* 0x3ef6384a1a077423 */ /* 0x000fe40000010007 */
[----:B------:R-:W-:Y:S02]  /*16a0*/  FFMA.FTZ R3, R22, R3, 0.20512372255325317383 ;  /* 0x3e520bf416037423 */ /* 0x000fe40000010003 */
[----:B------:R-:W-:Y:S02]  /*16b0*/  FFMA.FTZ R9, R26, R7, -0.72134751081466674805 ;  /* 0xbf38aa3b1a097423 */ /* 0x000fe40000010007 */
[----:B------:R-:W-:-:S02]  /*16c0*/  IMAD R7, R42, c[0x0][0x1c8], RZ ;  /* 0x000072002a077a24 */ /* 0x000fc400078e02ff */
[----:B------:R-:W-:Y:S02]  /*16d0*/  FMUL R9, R26, R9 ;  /* 0x000000091a097220 */ /* 0x000fe40000400000 */
[----:B------:R-:W-:Y:S01]  /*16e0*/  FFMA.FTZ R3, R22, R3, -0.24046532809734344482 ;  /* 0xbe763c8b16037423 */ /* 0x000fe20000010003 */
[----:B------:R-:W-:Y:S01]  /*16f0*/  LEA R2, P3, R7, R16, 0x1 ;  /* 0x0000001007027211 */ /* 0x000fe200078608ff */
[----:B------:R-:W-:Y:S01]  /*1700*/  FMUL R11, R26, R9 ;  /* 0x000000091a0b7220 */ /* 0x000fe20000400000 */
[----:B------:R-:W-:-:S03]  /*1710*/  LEA R9, R12, R7, 0x1 ;  /* 0x000000070c097211 */ /* 0x000fc600078e08ff */
[----:B------:R-:W-:Y:S01]  /*1720*/  FFMA.FTZ R26, R26, 1.4426950216293334961, R11 ;  /* 0x3fb8aa3b1a1a7823 */ /* 0x000fe2000001000b */
[----:B------:R3:W4:Y:S01]  /*1730*/  LDS R23, [R5] ;  /* 0x0000000005177984 */ /* 0x0007220000000800 */
[----:B0-----:R-:W-:Y:S01]  /*1740*/  LEA R13, R12, R9, 0x1 ;  /* 0x000000090c0d7211 */ /* 0x001fe200078e08ff */
[----:B------:R-:W-:Y:S01]  /*1750*/  FFMA.FTZ R11, R22, R3, 0.28857114911079406738 ;  /* 0x3e93bf99160b7423 */ /* 0x000fe20000010003 */
[-C--:B-1----:R-:W-:Y:S01]  /*1760*/  LEA R4, P4, R9, R16.reuse, 0x1 ;  /* 0x0000001009047211 */ /* 0x082fe200078808ff */
[----:B------:R-:W0:Y:S01]  /*1770*/  LDS R27, [R27] ;  /* 0x000000001b1b7984 */ /* 0x000e220000000800 */
[-C--:B--2---:R-:W-:Y:S01]  /*1780*/  LEA R6, P5, R13, R16.reuse, 0x1 ;  /* 0x000000100d067211 */ /* 0x084fe200078a08ff */
[----:B------:R-:W-:Y:S01]  /*1790*/  IMAD R15, R12, 0x2, R13 ;  /* 0x000000020c0f7824 */ /* 0x000fe200078e020d */
[----:B------:R-:W-:Y:S01]  /*17a0*/  LEA.HI.X.SX32 R3, R7, R17, 0x1, P3 ;  /* 0x0000001107037211 */ /* 0x000fe200018f0eff */
[----:B------:R-:W1:Y:S01]  /*17b0*/  LDS R25, [R25] ;  /* 0x0000000019197984 */ /* 0x000e620000000800 */
[----:B------:R-:W-:Y:S01]  /*17c0*/  FFMA.FTZ R11, R22, R11, -0.36067417263984680176 ;  /* 0xbeb8aa49160b7423 */ /* 0x000fe2000001000b */
[----:B------:R-:W-:Y:S01]  /*17d0*/  LEA.HI.X.SX32 R7, R13, R17, 0x1, P5 ;  /* 0x000000110d077211 */ /* 0x000fe200028f0eff */
[----:B------:R-:W-:Y:S01]  /*17e0*/  FADD R21, R21, R26 ;  /* 0x0000001a15157221 */ /* 0x000fe20000000000 */
[----:B------:R-:W2:Y:S01]  /*17f0*/  LDS R29, [R29] ;  /* 0x000000001d1d7984 */ /* 0x000ea20000000800 */
[----:B------:R-:W-:Y:S01]  /*1800*/  LEA R31, R12, R15, 0x1 ;  /* 0x0000000f0c1f7211 */ /* 0x000fe200078e08ff */
[----:B------:R-:W-:Y:S01]  /*1810*/  FFMA.FTZ R11, R22, R11, 0.48089820146560668945 ;  /* 0x3ef6384a160b7423 */ /* 0x000fe2000001000b */
[----:B------:R-:W-:-:S02]  /*1820*/  LEA R8, P3, R15, R16, 0x1 ;  /* 0x000000100f087211 */ /* 0x000fc400078608ff */
[----:B------:R-:W-:Y:S01]  /*1830*/  LEA R33, R12, R31, 0x1 ;  /* 0x0000001f0c217211 */ /* 0x000fe200078e08ff */
[----:B------:R-:W-:Y:S01]  /*1840*/  FFMA.FTZ R13, R22, R11, -0.72134751081466674805 ;  /* 0xbf38aa3b160d7423 */ /* 0x000fe2000001000b */
[-C--:B---3--:R-:W-:Y:S02]  /*1850*/  LEA.HI.X.SX32 R5, R9, R17.reuse, 0x1, P4 ;  /* 0x0000001109057211 */ /* 0x088fe400020f0eff */
[-C--:B------:R-:W-:Y:S01]  /*1860*/  LEA R10, P4, R31, R16.reuse, 0x1 ;  /* 0x000000101f0a7211 */ /* 0x080fe200078808ff */
[----:B------:R-:W-:Y:S01]  /*1870*/  IMAD R35, R12, 0x2, R33 ;  /* 0x000000020c237824 */ /* 0x000fe200078e0221 */
[----:B------:R-:W-:Y:S01]  /*1880*/  LEA.HI.X.SX32 R9, R15, R17, 0x1, P3 ;  /* 0x000000110f097211 */ /* 0x000fe200018f0eff */
[----:B------:R-:W-:Y:S01]  /*1890*/  FMUL R13, R22, R13 ;  /* 0x0000000d160d7220 */ /* 0x000fe20000400000 */
[----:B------:R-:W-:Y:S02]  /*18a0*/  LEA.HI.X.SX32 R11, R31, R17, 0x1, P4 ;  /* 0x000000111f0b7211 */ /* 0x000fe400020f0eff */
[----:B------:R-:W-:Y:S01]  /*18b0*/  LEA R28, R12, R35, 0x1 ;  /* 0x000000230c1c7211 */ /* 0x000fe200078e08ff */
[----:B------:R-:W-:Y:S01]  /*18c0*/  FMUL R31, R22, R13 ;  /* 0x0000000d161f7220 */ /* 0x000fe20000400000 */
[----:B------:R-:W-:-:S02]  /*18d0*/  LEA R12, P3, R33, R16, 0x1 ;  /* 0x00000010210c7211 */ /* 0x000fc400078608ff */
[-C--:B------:R-:W-:Y:S01]  /*18e0*/  LEA R14, P4, R35, R16.reuse, 0x1 ;  /* 0x00000010230e7211 */ /* 0x080fe200078808ff */
[----:B------:R-:W-:Y:S01]  /*18f0*/  FFMA.FTZ R31, R22, 1.4426950216293334961, R31 ;  /* 0x3fb8aa3b161f7823 */ /* 0x000fe2000001001f */
[----:B------:R-:W-:Y:S01]  /*1900*/  LEA.HI.X.SX32 R13, R33, R17, 0x1, P3 ;  /* 0x00000011210d7211 */ /* 0x000fe200018f0eff */
[----:B------:R-:W-:Y:S01]  /*1910*/  @P1 IMAD.MOV.U32 R22, RZ, RZ, 0x7f800000 ;  /* 0x7f800000ff161424 */ /* 0x000fe200078e00ff */
[----:B------:R-:W-:Y:S01]  /*1920*/  @P2 MOV R33, 0x7f800000 ;  /* 0x7f80000000212802 */ /* 0x000fe20000000f00 */
[----:B------:R-:W-:Y:S01]  /*1930*/  FADD R20, R20, R31 ;  /* 0x0000001f14147221 */ /* 0x000fe20000000000 */
[----:B------:R-:W-:Y:S01]  /*1940*/  LEA R16, P5, R28, R16, 0x1 ;  /* 0x000000101c107211 */ /* 0x000fe200078a08ff */
[----:B------:R-:W-:Y:S01]  /*1950*/  @P1 FFMA.FTZ R20, R19, R22, +INF ;  /* 0x7f80000013141423 */ /* 0x000fe20000010016 */
[C---:B------:R-:W-:Y:S01]  /*1960*/  FSETP.NEU.AND P3, PT, R0.reuse, RZ, PT ;  /* 0x000000ff0000720b */ /* 0x040fe20003f6d000 */
[----:B----4-:R3:W-:Y:S01]  /*1970*/  STG.E.U16 [R2.64], R23 ;  /* 0x0000001702007986 */ /* 0x0107e2000c101504 */
[----:B------:R-:W-:Y:S01]  /*1980*/  @P2 FFMA.FTZ R21, R0, R33, +INF ;  /* 0x7f80000000152423 */ /* 0x000fe20000010021 */
[----:B------:R-:W-:-:S02]  /*1990*/  LEA.HI.X.SX32 R15, R35, R17, 0x1, P4 ;  /* 0x00000011230f7211 */ /* 0x000fc400020f0eff */
[----:B0-----:R0:W-:Y:S01]  /*19a0*/  STG.E.U16 [R4.64], R27 ;  /* 0x0000001b04007986 */ /* 0x0011e2000c101504 */
[----:B------:R-:W-:Y:S02]  /*19b0*/  PRMT R0, R27, 0x7632, R0 ;  /* 0x000076321b007816 */ /* 0x000fe40000000000 */
[----:B------:R-:W-:Y:S01]  /*19c0*/  LEA.HI.X.SX32 R17, R28, R17, 0x1, P5 ;  /* 0x000000111c117211 */ /* 0x000fe200028f0eff */
[----:B-1----:R1:W-:Y:S01]  /*19d0*/  STG.E.U16 [R6.64], R25 ;  /* 0x0000001906007986 */ /* 0x0023e2000c101504 */
[----:B------:R-:W-:Y:S02]  /*19e0*/  FSETP.NEU.AND P2, PT, R19, RZ, PT ;  /* 0x000000ff1300720b */ /* 0x000fe40003f4d000 */
[----:B------:R-:W-:Y:S01]  /*19f0*/  FSEL R21, R21, -INF , P3 ;  /* 0xff80000015157808 */ /* 0x000fe20001800000 */
[----:B--2---:R2:W-:Y:S01]  /*1a00*/  STG.E.U16 [R8.64], R29 ;  /* 0x0000001d08007986 */ /* 0x0045e2000c101504 */
[----:B---3--:R-:W-:Y:S02]  /*1a10*/  PRMT R2, R29, 0x7632, R2 ;  /* 0x000076321d027816 */ /* 0x008fe40000000002 */
[----:B------:R-:W-:Y:S01]  /*1a20*/  FSEL R19, R20, -INF , P2 ;  /* 0xff80000014137808 */ /* 0x000fe20001000000 */
[----:B------:R-:W-:Y:S01]  /*1a30*/  FFMA R32, R21, 0.69314718246459960938, R32 ;  /* 0x3f31721815207823 */ /* 0x000fe20000000020 */
[----:B0-----:R-:W-:-:S02]  /*1a40*/  PRMT R5, R23, 0x7632, R5 ;  /* 0x0000763217057816 */ /* 0x001fc40000000005 */
[----:B-1----:R-:W-:Y:S01]  /*1a50*/  PRMT R7, R25, 0x7632, R7 ;  /* 0x0000763219077816 */ /* 0x002fe20000000007 */
[----:B------:R-:W-:Y:S02]  /*1a60*/  FFMA R33, R19, 0.69314718246459960938, R24 ;  /* 0x3f31721813217823 */ /* 0x000fe40000000018 */
[----:B------:R2:W-:Y:S04]  /*1a70*/  STG.E.U16 [R10.64], R5 ;  /* 0x000000050a007986 */ /* 0x0005e8000c101504 */
[----:B------:R2:W-:Y:S04]  /*1a80*/  STG.E.U16 [R12.64], R0 ;  /* 0x000000000c007986 */ /* 0x0005e8000c101504 */
[----:B------:R2:W-:Y:S04]  /*1a90*/  STG.E.U16 [R14.64], R7 ;  /* 0x000000070e007986 */ /* 0x0005e8000c101504 */
[----:B------:R2:W-:Y:S04]  /*1aa0*/  STG.E.U16 [R16.64], R2 ;  /* 0x0000000210007986 */ /* 0x0005e8000c101504 */
[----:B------:R-:W-:Y:S06]  /*1ab0*/  BAR.SYNC.DEFER_BLOCKING 0x0 ;  /* 0x0000000000007b1d */ /* 0x000fec0000010000 */
[----:B------:R2:W-:Y:S04]  /*1ac0*/  STS.64 [R45], R32 ;  /* 0x000000202d007388 */ /* 0x0005e80000000a00 */
[----:B------:R-:W-:Y:S06]  /*1ad0*/  BAR.SYNC.DEFER_BLOCKING 0x0 ;  /* 0x0000000000007b1d */ /* 0x000fec0000010000 */
[----:B------:R-:W-:Y:S05]  /*1ae0*/  @P0 EXIT ;  /* 0x000000000000094d */ /* 0x000fea0003800000 */
[----:B--2---:R-:W0:Y:S01]  /*1af0*/  LDS R5, [R18] ;  /* 0x0000000012057984 */ /* 0x004e220000000800 */
[----:B------:R-:W-:Y:S01]  /*1b00*/  IMAD R0, R30, c[0x0][0x1cc], RZ ;  /* 0x000073001e007a24 */ /* 0x000fe200078e02ff */
[C---:B------:R-:W-:Y:S01]  /*1b10*/  SHF.L.U32 R3, R39.reuse, 0x2, RZ ;  /* 0x0000000227037819 */ /* 0x040fe200000006ff */
[----:B------:R-:W-:-:S03]  /*1b20*/  IMAD.HI R39, R39, 0x4, RZ ;  /* 0x0000000427277827 */ /* 0x000fc600078e02ff */
[C---:B------:R-:W-:Y:S01]  /*1b30*/  SHF.L.U32 R2, R0.reuse, 0x2, RZ ;  /* 0x0000000200027819 */ /* 0x040fe200000006ff */
[----:B------:R-:W-:-:S03]  /*1b40*/  IMAD.HI R0, R0, 0x4, RZ ;  /* 0x0000000400007827 */ /* 0x000fc600078e02ff */
[----:B------:R-:W-:-:S04]  /*1b50*/  IADD3 R2, P0, P1, R3, c[0x0][0x180], R2 ;  /* 0x0000600003027a10 */ /* 0x000fc8000791e002 */
[----:B------:R-:W-:-:S05]  /*1b60*/  IADD3.X R3, R39, c[0x0][0x184], R0, P0, P1 ;  /* 0x0000610027037a10 */ /* 0x000fca00007e2400 */
[----:B0-----:R-:W-:Y:S01]  /*1b70*/  STG.E [R2.64], R5 ;  /* 0x0000000502007986 */ /* 0x001fe2000c101904 */
[----:B------:R-:W-:Y:S05]  /*1b80*/  EXIT ;  /* 0x000000000000794d */ /* 0x000fea0003800000 */
.L_x_2:
[----:B------:R-:W-:-:S00]  /*1b90*/  BRA `(.L_x_2) ;  /* 0xfffffff000007947 */ /* 0x000fc0000383ffff */
[----:B------:R-:W-:-:S00]  /*1ba0*/  NOP ;  /* 0x0000000000007918 */ /* 0x000fc00000000000 */
        /* <DEDUP_REMOVED lines=13> */
.L_x_3:


//--------------------- .nv.global.init           --------------------------
	.section	.nv.global.init,"aw",@progbits
.nv.global.init:
	.type		_$_str,@object
	.size		_$_str,(.L_0 - _$_str)
_$_str:
        /*0000*/ 	.byte	0x5f, 0x5f, 0x43, 0x55, 0x44, 0x41, 0x5f, 0x46, 0x54, 0x5a, 0x00
.L_0:


//--------------------- .nv.shared.attn_fwd       --------------------------
	.section	.nv.shared.attn_fwd,"aw",@nobits
	.sectionflags	@""
	.align	16
